// auto-generated by cutlass_sweep.fmha — config: {"arch": "sm_90", "direction": "fwd", "dtype": "fp16", "head_dim": 128, "mask": "causal", "schedule": "tma", "tile_kv": 128, "tile_q": 64}
#include "cutlass/cutlass.h"
#include "cute/tensor.hpp"
#include "cutlass/device_kernel.h"
#include "cutlass/kernel_hardware_info.h"
#include "88_hopper_fmha/collective/fmha_fusion.hpp"
#include "88_hopper_fmha/kernel/fmha_kernel_builder.hpp"

using namespace cute;
using Element = cutlass::half_t;
using TileShape = Shape<_64, _128, _128>;
using StrideQ = cute::tuple<int, _1, cute::tuple<int, int>>;
using StrideK = cute::tuple<int, _1, cute::tuple<int, int>>;
using StrideV = cute::tuple<int, cute::_1, cute::tuple<int, int>>;

using Kernel = typename cutlass::fmha::kernel::FmhaBuilder<
    Element, float, float,
    TileShape, StrideQ, StrideK, StrideV,
    cutlass::fmha::collective::CausalFusion,
    cutlass::gemm::KernelTma
  >::Kernel;

auto* _anchor = &cutlass::device_kernel<Kernel>;


// ===== COMPILED SASS (sm_90a) =====

	.target	sm_90a

	.elftype	@"ET_EXEC"


//--------------------- .note.nv.tkinfo           --------------------------
	.section	.note.nv.tkinfo,"",@"SHT_NOTE"
	.sectionflags	@"SHF_NOTE_NV_TKINFO"
	.tkinfo
        /*0018*/ 	.word	0x00000002
        /*0030*/ 	.string	""
        /*0030*/ 	.string	"ptxas"
        /*0030*/ 	.string	"Cuda compilation tools, release 13.0, V13.0.88"
        /*0030*/ 	.string	"Build cuda_13.0.r13.0/compiler.36424714_0"
        /*0030*/ 	.string	"-arch sm_90a -m 64 "



//--------------------- .note.nv.cuinfo           --------------------------
	.section	.note.nv.cuinfo,"",@"SHT_NOTE"
	.sectionflags	@"SHF_NOTE_NV_CUINFO"
        /*0018*/ 	.short	0x0002
        /*001a*/ 	.short	0x005a
        /*001c*/ 	.short	0x0082
	.zero		2


//--------------------- .nv.info                  --------------------------
	.section	.nv.info,"",@"SHT_CUDA_INFO"
	.align	4


	//----- nvinfo : EIATTR_REGCOUNT
	.align		4
        /*0000*/ 	.byte	0x04, 0x2f
        /*0002*/ 	.short	(.L_16 - .L_15)
	.align		4
.L_15:
        /*0004*/ 	.word	index@(_ZN7cutlass13device_kernelINS_4fmha6kernel13FmhaKernelTmaINS1_10collective15FmhaMainloopTmaINS_6half_tEfN4cute5tupleIJNS7_1CILi64EEENS9_ILi128EEESB_EEENS4_12CausalFusionEJEEENS4_15FmhaFwdEpilogueIS6_fSC_EEJEEEEEvNT_6ParamsE)
        /*0008*/ 	.word	0x000000b6


	//----- nvinfo : EIATTR_FRAME_SIZE
	.align		4
.L_16:
        /*000c*/ 	.byte	0x04, 0x11
        /*000e*/ 	.short	(.L_18 - .L_17)
	.align		4
.L_17:
        /*0010*/ 	.word	index@($__internal_0_$__cuda_sm20_rcp_rn_f32_slowpath)
        /*0014*/ 	.word	0x00000000


	//----- nvinfo : EIATTR_FRAME_SIZE
	.align		4
.L_18:
        /*0018*/ 	.byte	0x04, 0x11
        /*001a*/ 	.short	(.L_20 - .L_19)
	.align		4
.L_19:
        /*001c*/ 	.word	index@(_ZN7cutlass13device_kernelINS_4fmha6kernel13FmhaKernelTmaINS1_10collective15FmhaMainloopTmaINS_6half_tEfN4cute5tupleIJNS7_1CILi64EEENS9_ILi128EEESB_EEENS4_12CausalFusionEJEEENS4_15FmhaFwdEpilogueIS6_fSC_EEJEEEEEvNT_6ParamsE)
        /*0020*/ 	.word	0x00000000


	//----- nvinfo : EIATTR_MIN_STACK_SIZE
	.align		4
.L_20:
        /*0024*/ 	.byte	0x04, 0x12
        /*0026*/ 	.short	(.L_22 - .L_21)
	.align		4
.L_21:
        /*0028*/ 	.word	index@(_ZN7cutlass13device_kernelINS_4fmha6kernel13FmhaKernelTmaINS1_10collective15FmhaMainloopTmaINS_6half_tEfN4cute5tupleIJNS7_1CILi64EEENS9_ILi128EEESB_EEENS4_12CausalFusionEJEEENS4_15FmhaFwdEpilogueIS6_fSC_EEJEEEEEvNT_6ParamsE)
        /*002c*/ 	.word	0x00000000
.L_22:


//--------------------- .nv.compat                --------------------------
	.section	.nv.compat,"",@"SHT_CUDA_COMPAT_INFO"
	.align	4
        /*0000*/ 	.byte	0x02, 0x09, 0x01, 0x00, 0x02, 0x02, 0x04, 0x00, 0x02, 0x05, 0x05, 0x00, 0x03, 0x07, 0x01, 0x01
        /*0010*/ 	.byte	0x02, 0x03, 0x01, 0x00, 0x02, 0x06, 0x01, 0x00, 0x04, 0x0b, 0x08, 0x00, 0x00, 0x00, 0x00, 0x00
        /*0020*/ 	.byte	0x00, 0x00, 0x00, 0x00


//--------------------- .nv.info._ZN7cutlass13device_kernelINS_4fmha6kernel13FmhaKernelTmaINS1_10collective15FmhaMainloopTmaINS_6half_tEfN4cute5tupleIJNS7_1CILi64EEENS9_ILi128EEESB_EEENS4_12CausalFusionEJEEENS4_15FmhaFwdEpilogueIS6_fSC_EEJEEEEEvNT_6ParamsE --------------------------
	.section	.nv.info._ZN7cutlass13device_kernelINS_4fmha6kernel13FmhaKernelTmaINS1_10collective15FmhaMainloopTmaINS_6half_tEfN4cute5tupleIJNS7_1CILi64EEENS9_ILi128EEESB_EEENS4_12CausalFusionEJEEENS4_15FmhaFwdEpilogueIS6_fSC_EEJEEEEEvNT_6ParamsE,"",@"SHT_CUDA_INFO"
	.sectionflags	@""
	.align	4


	//----- nvinfo : EIATTR_CUDA_API_VERSION
	.align		4
        /*0000*/ 	.byte	0x04, 0x37
        /*0002*/ 	.short	(.L_24 - .L_23)
.L_23:
        /*0004*/ 	.word	0x00000082


	//----- nvinfo : EIATTR_KPARAM_INFO
	.align		4
.L_24:
        /*0008*/ 	.byte	0x04, 0x17
        /*000a*/ 	.short	(.L_26 - .L_25)
.L_25:
        /*000c*/ 	.word	0x00000000
        /*0010*/ 	.short	0x0000
        /*0012*/ 	.short	0x0070
        /*0014*/ 	.byte	0x00, 0xf0, 0x01, 0x20


	//----- nvinfo : EIATTR_SPARSE_MMA_MASK
	.align		4
.L_26:
        /*0018*/ 	.byte	0x03, 0x50
        /*001a*/ 	.short	0x0000


	//----- nvinfo : EIATTR_MAXREG_COUNT
	.align		4
        /*001c*/ 	.byte	0x03, 0x1b
        /*001e*/ 	.short	0x00ff


	//----- nvinfo : EIATTR_NUM_BARRIERS
	.align		4
        /*0020*/ 	.byte	0x02, 0x4c
        /*0022*/ 	.byte	0x02
	.zero		1


	//----- nvinfo : EIATTR_EXTERNS
	.align		4
        /*0024*/ 	.byte	0x04, 0x0f
        /*0026*/ 	.short	(.L_28 - .L_27)


	//   ....[0]....
	.align		4
.L_27:
        /*0028*/ 	.word	index@(__assertfail)


	//----- nvinfo : EIATTR_MERCURY_ISA_VERSION
	.align		4
.L_28:
        /*002c*/ 	.byte	0x03, 0x5f
        /*002e*/ 	.short	0x0101


	//----- nvinfo : EIATTR_COOP_GROUP_MASK_REGIDS
	.align		4
        /*0030*/ 	.byte	0x04, 0x29
        /*0032*/ 	.short	(.L_30 - .L_29)


	//   ....[0]....
.L_29:
        /*0034*/ 	.word	0xffffffff


	//   ....[1]....
        /*0038*/ 	.word	0xffffffff


	//   ....[2]....
        /*003c*/ 	.word	0xffffffff


	//   ....[3]....
        /*0040*/ 	.word	0xffffffff


	//   ....[4]....
        /*0044*/ 	.word	0xffffffff


	//   ....[5]....
        /*0048*/ 	.word	0xffffffff


	//   ....[6]....
        /*004c*/ 	.word	0xffffffff


	//   ....[7]....
        /*0050*/ 	.word	0xffffffff


	//   ....[8]....
        /*0054*/ 	.word	0xffffffff


	//   ....[9]....
        /*0058*/ 	.word	0xffffffff


	//   ....[10]....
        /*005c*/ 	.word	0xffffffff


	//   ....[11]....
        /*0060*/ 	.word	0xffffffff


	//   ....[12]....
        /*0064*/ 	.word	0xffffffff


	//   ....[13]....
        /*0068*/ 	.word	0xffffffff


	//   ....[14]....
        /*006c*/ 	.word	0xffffffff


	//   ....[15]....
        /*0070*/ 	.word	0xffffffff


	//   ....[16]....
        /*0074*/ 	.word	0xffffffff


	//   ....[17]....
        /*0078*/ 	.word	0xffffffff


	//   ....[18]....
        /*007c*/ 	.word	0xffffffff


	//   ....[19]....
        /*0080*/ 	.word	0xffffffff


	//   ....[20]....
        /*0084*/ 	.word	0xffffffff


	//----- nvinfo : EIATTR_COOP_GROUP_INSTR_OFFSETS
	.align		4
.L_30:
        /*0088*/ 	.byte	0x04, 0x28
        /*008a*/ 	.short	(.L_32 - .L_31)


	//   ....[0]....
.L_31:
        /*008c*/ 	.word	0x00000050


	//   ....[1]....
        /*0090*/ 	.word	0x00000140


	//   ....[2]....
        /*0094*/ 	.word	0x00000270


	//   ....[3]....
        /*0098*/ 	.word	0x00000410


	//   ....[4]....
        /*009c*/ 	.word	0x000005c0


	//   ....[5]....
        /*00a0*/ 	.word	0x000025b0


	//   ....[6]....
        /*00a4*/ 	.word	0x000026d0


	//   ....[7]....
        /*00a8*/ 	.word	0x00002750


	//   ....[8]....
        /*00ac*/ 	.word	0x00002810


	//   ....[9]....
        /*00b0*/ 	.word	0x00005430


	//   ....[10]....
        /*00b4*/ 	.word	0x00005440


	//   ....[11]....
        /*00b8*/ 	.word	0x00005470


	//   ....[12]....
        /*00bc*/ 	.word	0x00005480


	//   ....[13]....
        /*00c0*/ 	.word	0x00009120


	//   ....[14]....
        /*00c4*/ 	.word	0x00009130


	//   ....[15]....
        /*00c8*/ 	.word	0x00009160


	//   ....[16]....
        /*00cc*/ 	.word	0x00009170


	//   ....[17]....
        /*00d0*/ 	.word	0x0000b9a0


	//   ....[18]....
        /*00d4*/ 	.word	0x0000b9e0


	//   ....[19]....
        /*00d8*/ 	.word	0x0000ba20


	//   ....[20]....
        /*00dc*/ 	.word	0x0000ba40


	//----- nvinfo : EIATTR_SYSCALL_OFFSETS
	.align		4
.L_32:
        /*00e0*/ 	.byte	0x04, 0x46
        /*00e2*/ 	.short	(.L_34 - .L_33)


	//   ....[0]....
.L_33:
        /*00e4*/ 	.word	0x0000c550


	//   ....[1]....
        /*00e8*/ 	.word	0x0000c670


	//----- nvinfo : EIATTR_MBARRIER_INSTR_OFFSETS
	.align		4
.L_34:
        /*00ec*/ 	.byte	0x04, 0x39
        /*00ee*/ 	.short	(.L_36 - .L_35)


	//   ....[0]....
.L_35:
        /*00f0*/ 	.word	0x00000240
        /*00f4*/ 	.word	0x000000ff
        /*00f8*/ 	.word	0x00024040
        /*00fc*/ 	.short	0x0100
        /*00fe*/ 	.byte	0x08
	.zero		1


	//   ....[1]....
        /*0100*/ 	.word	0x00000250
        /*0104*/ 	.word	0x000000ff
        /*0108*/ 	.word	0x00024048
        /*010c*/ 	.short	0x0100
        /*010e*/ 	.byte	0x08
	.zero		1


	//   ....[2]....
        /*0110*/ 	.word	0x00000380
        /*0114*/ 	.word	0x000000ff
        /*0118*/ 	.word	0x00024000
        /*011c*/ 	.short	0x0100
        /*011e*/ 	.byte	0x08
	.zero		1


	//   ....[3]....
        /*0120*/ 	.word	0x00000390
        /*0124*/ 	.word	0x000000ff
        /*0128*/ 	.word	0x00024020
        /*012c*/ 	.short	0x0100
        /*012e*/ 	.byte	0x08
	.zero		1


	//   ....[4]....
        /*0130*/ 	.word	0x000003a0
        /*0134*/ 	.word	0x000000ff
        /*0138*/ 	.word	0x00024008
        /*013c*/ 	.short	0x0100
        /*013e*/ 	.byte	0x08
	.zero		1


	//   ....[5]....
        /*0140*/ 	.word	0x000003b0
        /*0144*/ 	.word	0x000000ff
        /*0148*/ 	.word	0x00024028
        /*014c*/ 	.short	0x0100
        /*014e*/ 	.byte	0x08
	.zero		1


	//   ....[6]....
        /*0150*/ 	.word	0x000003c0
        /*0154*/ 	.word	0x000000ff
        /*0158*/ 	.word	0x00024010
        /*015c*/ 	.short	0x0100
        /*015e*/ 	.byte	0x08
	.zero		1


	//   ....[7]....
        /*0160*/ 	.word	0x000003d0
        /*0164*/ 	.word	0x000000ff
        /*0168*/ 	.word	0x00024030
        /*016c*/ 	.short	0x0100
        /*016e*/ 	.byte	0x08
	.zero		1


	//   ....[8]....
        /*0170*/ 	.word	0x000003e0
        /*0174*/ 	.word	0x000000ff
        /*0178*/ 	.word	0x00024018
        /*017c*/ 	.short	0x0100
        /*017e*/ 	.byte	0x08
	.zero		1


	//   ....[9]....
        /*0180*/ 	.word	0x000003f0
        /*0184*/ 	.word	0x000000ff
        /*0188*/ 	.word	0x00024038
        /*018c*/ 	.short	0x0100
        /*018e*/ 	.byte	0x08
	.zero		1


	//   ....[10]....
        /*0190*/ 	.word	0x00000520
        /*0194*/ 	.word	0x000000ff
        /*0198*/ 	.word	0x00024050
        /*019c*/ 	.short	0x0100
        /*019e*/ 	.byte	0x08
	.zero		1


	//   ....[11]....
        /*01a0*/ 	.word	0x00000530
        /*01a4*/ 	.word	0x000000ff
        /*01a8*/ 	.word	0x00024070
        /*01ac*/ 	.short	0x0100
        /*01ae*/ 	.byte	0x08
	.zero		1


	//   ....[12]....
        /*01b0*/ 	.word	0x00000540
        /*01b4*/ 	.word	0x000000ff
        /*01b8*/ 	.word	0x00024058
        /*01bc*/ 	.short	0x0100
        /*01be*/ 	.byte	0x08
	.zero		1


	//   ....[13]....
        /*01c0*/ 	.word	0x00000550
        /*01c4*/ 	.word	0x000000ff
        /*01c8*/ 	.word	0x00024078
        /*01cc*/ 	.short	0x0100
        /*01ce*/ 	.byte	0x08
	.zero		1


	//   ....[14]....
        /*01d0*/ 	.word	0x00000560
        /*01d4*/ 	.word	0x000000ff
        /*01d8*/ 	.word	0x00024060
        /*01dc*/ 	.short	0x0100
        /*01de*/ 	.byte	0x08
	.zero		1


	//   ....[15]....
        /*01e0*/ 	.word	0x00000570
        /*01e4*/ 	.word	0x000000ff
        /*01e8*/ 	.word	0x00024080
        /*01ec*/ 	.short	0x0100
        /*01ee*/ 	.byte	0x08
	.zero		1


	//   ....[16]....
        /*01f0*/ 	.word	0x00000580
        /*01f4*/ 	.word	0x000000ff
        /*01f8*/ 	.word	0x00024068
        /*01fc*/ 	.short	0x0100
        /*01fe*/ 	.byte	0x08
	.zero		1


	//   ....[17]....
        /*0200*/ 	.word	0x00000590
        /*0204*/ 	.word	0x000000ff
        /*0208*/ 	.word	0x00024088
        /*020c*/ 	.short	0x0100
        /*020e*/ 	.byte	0x08
	.zero		1


	//   ....[18]....
        /*0210*/ 	.word	0x000007a0
        /*0214*/ 	.word	0x00000004
        /*0218*/ 	.word	0x00024048
        /*021c*/ 	.short	0x010a
        /*021e*/ 	.byte	0x3f
	.zero		1


	//   ....[19]....
        /*0220*/ 	.word	0x00000a80
        /*0224*/ 	.word	0x00000004
        /*0228*/ 	.word	0x00024020
        /*022c*/ 	.short	0x010a
        /*022e*/ 	.byte	0x3f
	.zero		1


	//   ....[20]....
        /*0230*/ 	.word	0x00000cc0
        /*0234*/ 	.word	0x00000003
        /*0238*/ 	.word	0x00024020
        /*023c*/ 	.short	0x010a
        /*023e*/ 	.byte	0x3f
	.zero		1


	//   ....[21]....
        /*0240*/ 	.word	0x00000f60
        /*0244*/ 	.word	0x00000003
        /*0248*/ 	.word	0x00024020
        /*024c*/ 	.short	0x010a
        /*024e*/ 	.byte	0x3f
	.zero		1


	//   ....[22]....
        /*0250*/ 	.word	0x00001200
        /*0254*/ 	.word	0x00000008
        /*0258*/ 	.word	0x00024020
        /*025c*/ 	.short	0x010a
        /*025e*/ 	.byte	0x3f
	.zero		1


	//   ....[23]....
        /*0260*/ 	.word	0x000014f0
        /*0264*/ 	.word	0x00000002
        /*0268*/ 	.word	0x00024040
        /*026c*/ 	.short	0x010a
        /*026e*/ 	.byte	0x3f
	.zero		1


	//   ....[24]....
        /*0270*/ 	.word	0x000015d0
        /*0274*/ 	.word	0x00000002
        /*0278*/ 	.word	0x00024000
        /*027c*/ 	.short	0x010a
        /*027e*/ 	.byte	0x3f
	.zero		1


	//   ....[25]....
        /*0280*/ 	.word	0x00004600
        /*0284*/ 	.word	0x00000002
        /*0288*/ 	.word	0x00024008
        /*028c*/ 	.short	0x010a
        /*028e*/ 	.byte	0x3f
	.zero		1


	//   ....[26]....
        /*0290*/ 	.word	0x00004920
        /*0294*/ 	.word	0x00000012
        /*0298*/ 	.word	0x00000000
        /*029c*/ 	.short	0x0101
        /*029e*/ 	.byte	0x3f
	.zero		1


	//   ....[27]....
        /*02a0*/ 	.word	0x000049e0
        /*02a4*/ 	.word	0x00000015
        /*02a8*/ 	.word	0x00024000
        /*02ac*/ 	.short	0x010a
        /*02ae*/ 	.byte	0x3f
	.zero		1


	//   ....[28]....
        /*02b0*/ 	.word	0x00004d60
        /*02b4*/ 	.word	0x00000012
        /*02b8*/ 	.word	0x00024020
        /*02bc*/ 	.short	0x010a
        /*02be*/ 	.byte	0x3f
	.zero		1


	//   ....[29]....
        /*02c0*/ 	.word	0x00005540
        /*02c4*/ 	.word	0x0000009d
        /*02c8*/ 	.word	0x00000000
        /*02cc*/ 	.short	0x0101
        /*02ce*/ 	.byte	0x3f
	.zero		1


	//   ....[30]....
        /*02d0*/ 	.word	0x00005a10
        /*02d4*/ 	.word	0x0000009e
        /*02d8*/ 	.word	0x00024000
        /*02dc*/ 	.short	0x010a
        /*02de*/ 	.byte	0x3f
	.zero		1


	//   ....[31]....
        /*02e0*/ 	.word	0x00007830
        /*02e4*/ 	.word	0x00000018
        /*02e8*/ 	.word	0x00000000
        /*02ec*/ 	.short	0x0101
        /*02ee*/ 	.byte	0x3f
	.zero		1


	//   ....[32]....
        /*02f0*/ 	.word	0x000078b0
        /*02f4*/ 	.word	0x00000012
        /*02f8*/ 	.word	0x00024020
        /*02fc*/ 	.short	0x010a
        /*02fe*/ 	.byte	0x3f
	.zero		1


	//   ....[33]....
        /*0300*/ 	.word	0x00007bf0
        /*0304*/ 	.word	0x00000015
        /*0308*/ 	.word	0x00024000
        /*030c*/ 	.short	0x010a
        /*030e*/ 	.byte	0x3f
	.zero		1


	//   ....[34]....
        /*0310*/ 	.word	0x00008060
        /*0314*/ 	.word	0x00000014
        /*0318*/ 	.word	0x00024020
        /*031c*/ 	.short	0x010a
        /*031e*/ 	.byte	0x3f
	.zero		1


	//   ....[35]....
        /*0320*/ 	.word	0x000092a0
        /*0324*/ 	.word	0x0000009c
        /*0328*/ 	.word	0x00000000
        /*032c*/ 	.short	0x0101
        /*032e*/ 	.byte	0x3f
	.zero		1


	//   ....[36]....
        /*0330*/ 	.word	0x00009750
        /*0334*/ 	.word	0x0000009c
        /*0338*/ 	.word	0x00024000
        /*033c*/ 	.short	0x010a
        /*033e*/ 	.byte	0x3f
	.zero		1


	//   ....[37]....
        /*0340*/ 	.word	0x0000b590
        /*0344*/ 	.word	0x00000007
        /*0348*/ 	.word	0x00000000
        /*034c*/ 	.short	0x0101
        /*034e*/ 	.byte	0x3f
	.zero		1


	//   ....[38]....
        /*0350*/ 	.word	0x0000b610
        /*0354*/ 	.word	0x00000007
        /*0358*/ 	.word	0x00024020
        /*035c*/ 	.short	0x010a
        /*035e*/ 	.byte	0x3f
	.zero		1


	//----- nvinfo : EIATTR_NUM_MBARRIERS
	.align		4
.L_36:
        /*0360*/ 	.byte	0x03, 0x38
        /*0362*/ 	.short	0x0012


	//----- nvinfo : EIATTR_EXIT_INSTR_OFFSETS
	.align		4
        /*0364*/ 	.byte	0x04, 0x1c
        /*0366*/ 	.short	(.L_38 - .L_37)


	//   ....[0]....
.L_37:
        /*0368*/ 	.word	0x0000d440


	//----- nvinfo : EIATTR_MAX_THREADS
	.align		4
.L_38:
        /*036c*/ 	.byte	0x04, 0x05
        /*036e*/ 	.short	(.L_40 - .L_39)
.L_39:
        /*0370*/ 	.word	0x00000080
        /*0374*/ 	.word	0x00000001
        /*0378*/ 	.word	0x00000001


	//----- nvinfo : EIATTR_CRS_STACK_SIZE
	.align		4
.L_40:
        /*037c*/ 	.byte	0x04, 0x1e
        /*037e*/ 	.short	(.L_42 - .L_41)
.L_41:
        /*0380*/ 	.word	0x00000000


	//----- nvinfo : EIATTR_CBANK_PARAM_SIZE
	.align		4
.L_42:
        /*0384*/ 	.byte	0x03, 0x19
        /*0386*/ 	.short	0x0870


	//----- nvinfo : EIATTR_PARAM_CBANK
	.align		4
        /*0388*/ 	.byte	0x04, 0x0a
        /*038a*/ 	.short	(.L_44 - .L_43)
	.align		4
.L_43:
        /*038c*/ 	.word	index@(.nv.constant0._ZN7cutlass13device_kernelINS_4fmha6kernel13FmhaKernelTmaINS1_10collective15FmhaMainloopTmaINS_6half_tEfN4cute5tupleIJNS7_1CILi64EEENS9_ILi128EEESB_EEENS4_12CausalFusionEJEEENS4_15FmhaFwdEpilogueIS6_fSC_EEJEEEEEvNT_6ParamsE)
        /*0390*/ 	.short	0x0210
        /*0392*/ 	.short	0x0870


	//----- nvinfo : EIATTR_SW_WAR
	.align		4
.L_44:
        /*0394*/ 	.byte	0x04, 0x36
        /*0396*/ 	.short	(.L_46 - .L_45)
.L_45:
        /*0398*/ 	.word	0x00000008
.L_46:


//--------------------- .nv.callgraph             --------------------------
	.section	.nv.callgraph,"",@"SHT_CUDA_CALLGRAPH"
	.align	4
	.sectionentsize	8
	.align		4
        /*0000*/ 	.word	0x00000000
	.align		4
        /*0004*/ 	.word	0xffffffff
	.align		4
        /*0008*/ 	.word	index@(_ZN7cutlass13device_kernelINS_4fmha6kernel13FmhaKernelTmaINS1_10collective15FmhaMainloopTmaINS_6half_tEfN4cute5tupleIJNS7_1CILi64EEENS9_ILi128EEESB_EEENS4_12CausalFusionEJEEENS4_15FmhaFwdEpilogueIS6_fSC_EEJEEEEEvNT_6ParamsE)
	.align		4
        /*000c*/ 	.word	index@(__assertfail)
	.align		4
        /*0010*/ 	.word	0x00000000
	.align		4
        /*0014*/ 	.word	0xfffffffe
	.align		4
        /*0018*/ 	.word	0x00000000
	.align		4
        /*001c*/ 	.word	0xfffffffd
	.align		4
        /*0020*/ 	.word	0x00000000
	.align		4
        /*0024*/ 	.word	0xfffffffc


//--------------------- .nv.constant4             --------------------------
	.section	.nv.constant4,"a",@progbits
	.align	8
	.align		8
.nv.constant4:
        /*0000*/ 	.dword	__assertfail
	.align		8
        /*0008*/ 	.dword	__unnamed_1
	.align		8
        /*0010*/ 	.dword	__unnamed_2
	.align		8
        /*0018*/ 	.dword	_ZN39_INTERNAL_6e8c288a_4_k_cu_67c829fc_29444cuda3std3__45__cpo5beginE
	.align		8
        /*0020*/ 	.dword	_ZN39_INTERNAL_6e8c288a_4_k_cu_67c829fc_29444cuda3std3__45__cpo3endE
	.align		8
        /*0028*/ 	.dword	_ZN39_INTERNAL_6e8c288a_4_k_cu_67c829fc_29444cuda3std3__45__cpo6cbeginE
	.align		8
        /*0030*/ 	.dword	_ZN39_INTERNAL_6e8c288a_4_k_cu_67c829fc_29444cuda3std3__45__cpo4cendE
	.align		8
        /*0038*/ 	.dword	_ZN39_INTERNAL_6e8c288a_4_k_cu_67c829fc_29444cuda3std3__441_GLOBAL__N__6e8c288a_4_k_cu_67c829fc_29446ignoreE
	.align		8
        /*0040*/ 	.dword	_ZN39_INTERNAL_6e8c288a_4_k_cu_67c829fc_29444cuda3std3__419piecewise_constructE
	.align		8
        /*0048*/ 	.dword	_ZN39_INTERNAL_6e8c288a_4_k_cu_67c829fc_29444cuda3std3__48in_placeE
	.align		8
        /*0050*/ 	.dword	_ZN39_INTERNAL_6e8c288a_4_k_cu_67c829fc_29444cuda3std6ranges3__45__cpo4swapE
	.align		8
        /*0058*/ 	.dword	_ZN39_INTERNAL_6e8c288a_4_k_cu_67c829fc_29444cuda3std6ranges3__45__cpo9iter_moveE
	.align		8
        /*0060*/ 	.dword	_ZN39_INTERNAL_6e8c288a_4_k_cu_67c829fc_29444cute7productE
	.align		8
        /*0068*/ 	.dword	_ZN39_INTERNAL_6e8c288a_4_k_cu_67c829fc_29444cute1_E
	.align		8
        /*0070*/ 	.dword	$str$23
	.align		8
        /*0078*/ 	.dword	$str$24


//--------------------- .text._ZN7cutlass13device_kernelINS_4fmha6kernel13FmhaKernelTmaINS1_10collective15FmhaMainloopTmaINS_6half_tEfN4cute5tupleIJNS7_1CILi64EEENS9_ILi128EEESB_EEENS4_12CausalFusionEJEEENS4_15FmhaFwdEpilogueIS6_fSC_EEJEEEEEvNT_6ParamsE --------------------------
	.section	.text._ZN7cutlass13device_kernelINS_4fmha6kernel13FmhaKernelTmaINS1_10collective15FmhaMainloopTmaINS_6half_tEfN4cute5tupleIJNS7_1CILi64EEENS9_ILi128EEESB_EEENS4_12CausalFusionEJEEENS4_15FmhaFwdEpilogueIS6_fSC_EEJEEEEEvNT_6ParamsE,"ax",@progbits
	.align	128
.text._ZN7cutlass13device_kernelINS_4fmha6kernel13FmhaKernelTmaINS1_10collective15FmhaMainloopTmaINS_6half_tEfN4cute5tupleIJNS7_1CILi64EEENS9_ILi128EEESB_EEENS4_12CausalFusionEJEEENS4_15FmhaFwdEpilogueIS6_fSC_EEJEEEEEvNT_6ParamsE:
        .type           _ZN7cutlass13device_kernelINS_4fmha6kernel13FmhaKernelTmaINS1_10collective15FmhaMainloopTmaINS_6half_tEfN4cute5tupleIJNS7_1CILi64EEENS9_ILi128EEESB_EEENS4_12CausalFusionEJEEENS4_15FmhaFwdEpilogueIS6_fSC_EEJEEEEEvNT_6ParamsE,@function
        .size           _ZN7cutlass13device_kernelINS_4fmha6kernel13FmhaKernelTmaINS1_10collective15FmhaMainloopTmaINS_6half_tEfN4cute5tupleIJNS7_1CILi64EEENS9_ILi128EEESB_EEENS4_12CausalFusionEJEEENS4_15FmhaFwdEpilogueIS6_fSC_EEJEEEEEvNT_6ParamsE,(.L_x_82 - _ZN7cutlass13device_kernelINS_4fmha6kernel13FmhaKernelTmaINS1_10collective15FmhaMainloopTmaINS_6half_tEfN4cute5tupleIJNS7_1CILi64EEENS9_ILi128EEESB_EEENS4_12CausalFusionEJEEENS4_15FmhaFwdEpilogueIS6_fSC_EEJEEEEEvNT_6ParamsE)
        .other          _ZN7cutlass13device_kernelINS_4fmha6kernel13FmhaKernelTmaINS1_10collective15FmhaMainloopTmaINS_6half_tEfN4cute5tupleIJNS7_1CILi64EEENS9_ILi128EEESB_EEENS4_12CausalFusionEJEEENS4_15FmhaFwdEpilogueIS6_fSC_EEJEEEEEvNT_6ParamsE,@"STO_CUDA_ENTRY STV_DEFAULT"
_ZN7cutlass13device_kernelINS_4fmha6kernel13FmhaKernelTmaINS1_10collective15FmhaMainloopTmaINS_6half_tEfN4cute5tupleIJNS7_1CILi64EEENS9_ILi128EEESB_EEENS4_12CausalFusionEJEEENS4_15FmhaFwdEpilogueIS6_fSC_EEJEEEEEvNT_6ParamsE:
[----:B------:R-:W1:Y:S01]  /*0000*/  LDC R1, c[0x0][0x28] ;  /* 0x00000a00ff017b82 */ /* 0x000e620000000800 */
[----:B------:R-:W2:Y:S01]  /*0010*/  S2R R16, SR_TID.X ;  /* 0x0000000000107919 */ /* 0x000ea20000002100 */
[----:B------:R-:W-:Y:S01]  /*0020*/  ELECT P0, URZ, PT ;  /* 0x00000000003f782f */ /* 0x000fe20003800000 */
[----:B------:R-:W-:Y:S01]  /*0030*/  BSSY B0, `(.L_x_0) ;  /* 0x0000010000007945 */ /* 0x000fe20003800000 */
[----:B--2---:R-:W-:-:S05]  /*0040*/  SHF.R.U32.HI R10, RZ, 0x5, R16 ;  /* 0x00000005ff0a7819 */ /* 0x004fca0000011610 */
[----:B------:R-:W2:Y:S02]  /*0050*/  SHFL.IDX PT, R0, R10, RZ, 0x1f ;  /* 0x00001fff0a007589 */ /* 0x000ea400000e0000 */
[----:B--2---:R-:W-:-:S13]  /*0060*/  ISETP.NE.OR P0, PT, R0, RZ, !P0 ;  /* 0x000000ff0000720c */ /* 0x004fda0004705670 */
[----:B-1----:R-:W-:Y:S05]  /*0070*/  @P0 BRA `(.L_x_1) ;  /* 0x00000000002c0947 */ /* 0x002fea0003800000 */
[----:B------:R-:W-:Y:S02]  /*0080*/  ULDC.64 UR4, c[0x0][0x198] ;  /* 0x0000660000047ab9 */ /* 0x000fe40000000a00 */
[----:B------:R-:W-:Y:S02]  /*0090*/  UIADD3 UR6, UP0, UR4, 0xf0, URZ ;  /* 0x000000f004067890 */ /* 0x000fe4000ff1e03f */
[----:B------:R-:W-:Y:S02]  /*00a0*/  UIADD3 UR8, UP1, UR4, 0x1f0, URZ ;  /* 0x000001f004087890 */ /* 0x000fe4000ff3e03f */
[----:B------:R-:W-:Y:S02]  /*00b0*/  UIADD3 UR4, UP2, UR4, 0x2f0, URZ ;  /* 0x000002f004047890 */ /* 0x000fe4000ff5e03f */
[----:B------:R-:W-:Y:S02]  /*00c0*/  UIADD3.X UR7, URZ, UR5, URZ, UP0, !UPT ;  /* 0x000000053f077290 */ /* 0x000fe400087fe43f */
[----:B------:R-:W-:-:S02]  /*00d0*/  UIADD3.X UR9, URZ, UR5, URZ, UP1, !UPT ;  /* 0x000000053f097290 */ /* 0x000fc40008ffe43f */
[----:B------:R-:W-:-:S05]  /*00e0*/  UIADD3.X UR5, URZ, UR5, URZ, UP2, !UPT ;  /* 0x000000053f057290 */ /* 0x000fca00097fe43f */
[----:B------:R1:W-:Y:S02]  /*00f0*/  UTMACCTL.PF [UR6] ;  /* 0x00000000060079b9 */ /* 0x0003e40008040000 */
[----:B------:R1:W-:Y:S02]  /*0100*/  UTMACCTL.PF [UR8] ;  /* 0x00000000080079b9 */ /* 0x0003e40008040000 */
[----:B------:R1:W-:Y:S02]  /*0110*/  UTMACCTL.PF [UR4] ;  /* 0x00000000040079b9 */ /* 0x0003e40008040000 */
[----:B-1----:R-:W-:Y:S01]  /*0120*/  NOP ;  /* 0x0000000000007918 */ /* 0x002fe20000000000 */
.L_x_1:
[----:B------:R-:W-:Y:S05]  /*0130*/  BSYNC B0 ;  /* 0x0000000000007941 */ /* 0x000fea0003800000 */
.L_x_0:
[----:B------:R-:W1:Y:S02]  /*0140*/  SHFL.IDX PT, R0, R10, RZ, 0x1f ;  /* 0x00001fff0a007589 */ /* 0x000e6400000e0000 */
[----:B-1----:R-:W-:-:S13]  /*0150*/  ISETP.NE.AND P0, PT, R0, RZ, PT ;  /* 0x000000ff0000720c */ /* 0x002fda0003f05270 */
[----:B------:R-:W-:Y:S05]  /*0160*/  @P0 BRA `(.L_x_2) ;  /* 0x0000000000400947 */ /* 0x000fea0003800000 */
[----:B------:R-:W1:Y:S01]  /*0170*/  S2UR UR8, SR_CgaCtaId ;  /* 0x00000000000879c3 */ /* 0x000e620000008800 */
[----:B------:R-:W-:Y:S01]  /*0180*/  UMOV UR4, 0x400 ;  /* 0x0000040000047882 */ /* 0x000fe20000000000 */
[----:B------:R-:W-:Y:S01]  /*0190*/  UMOV UR5, 0x1 ;  /* 0x0000000100057882 */ /* 0x000fe20000000000 */
[----:B------:R-:W-:Y:S01]  /*01a0*/  UMOV UR6, 0x80 ;  /* 0x0000008000067882 */ /* 0x000fe20000000000 */
[----:B------:R-:W-:Y:S01]  /*01b0*/  ELECT P0, URZ, PT ;  /* 0x00000000003f782f */ /* 0x000fe20003800000 */
[----:B------:R-:W-:-:S04]  /*01c0*/  UIADD3 UR6, -UR6, 0x100000, URZ ;  /* 0x0010000006067890 */ /* 0x000fc8000fffe13f */
[----:B------:R-:W-:Y:S02]  /*01d0*/  USHF.L.U32 UR7, UR6, 0xb, URZ ;  /* 0x0000000b06077899 */ /* 0x000fe4000800063f */
[----:B------:R-:W-:Y:S02]  /*01e0*/  USHF.L.U32 UR6, UR6, 0x1, URZ ;  /* 0x0000000106067899 */ /* 0x000fe4000800063f */
[----:B-1----:R-:W-:Y:S02]  /*01f0*/  ULEA UR8, UR8, UR4, 0x18 ;  /* 0x0000000408087291 */ /* 0x002fe4000f8ec03f */
[----:B------:R-:W-:-:S04]  /*0200*/  UIADD3 UR4, -UR5, 0x100000, URZ ;  /* 0x0010000005047890 */ /* 0x000fc8000fffe13f */
[----:B------:R-:W-:Y:S02]  /*0210*/  USHF.L.U32 UR5, UR4, 0xb, URZ ;  /* 0x0000000b04057899 */ /* 0x000fe4000800063f */
[----:B------:R-:W-:Y:S01]  /*0220*/  USHF.L.U32 UR4, UR4, 0x1, URZ ;  /* 0x0000000104047899 */ /* 0x000fe2000800063f */
[----:B------:R-:W1:Y:S11]  /*0230*/  FENCE.VIEW.ASYNC.S ;  /* 0x00000000000073c6 */ /* 0x000e760000000000 */
[----:B-1----:R1:W2:Y:S01]  /*0240*/  SYNCS.EXCH.64 URZ, [UR8+0x24040], UR4 ;  /* 0x02404004083f75b2 */ /* 0x0022a20008000100 */
[----:B------:R1:W3:Y:S01]  /*0250*/  SYNCS.EXCH.64 URZ, [UR8+0x24048], UR6 ;  /* 0x02404806083f75b2 */ /* 0x0002e20008000100 */
[----:B------:R-:W-:Y:S01]  /*0260*/  NOP ;  /* 0x0000000000007918 */ /* 0x000fe20000000000 */
.L_x_2:
[----:B------:R-:W4:Y:S01]  /*0270*/  SHFL.IDX PT, R0, R10, RZ, 0x1f ;  /* 0x00001fff0a007589 */ /* 0x000f2200000e0000 */
[----:B------:R-:W-:Y:S01]  /*0280*/  NOP ;  /* 0x0000000000007918 */ /* 0x000fe20000000000 */
[----:B----4-:R-:W-:-:S13]  /*0290*/  ISETP.NE.AND P0, PT, R0, RZ, PT ;  /* 0x000000ff0000720c */ /* 0x010fda0003f05270 */
[----:B------:R-:W-:Y:S05]  /*02a0*/  @P0 BRA `(.L_x_3) ;  /* 0x0000000000580947 */ /* 0x000fea0003800000 */
[----:B-1----:R-:W1:Y:S01]  /*02b0*/  S2UR UR5, SR_CgaCtaId ;  /* 0x00000000000579c3 */ /* 0x002e620000008800 */
[----:B------:R-:W-:Y:S01]  /*02c0*/  UMOV UR4, 0x400 ;  /* 0x0000040000047882 */ /* 0x000fe20000000000 */
[----:B------:R-:W-:Y:S01]  /*02d0*/  UMOV UR6, 0x1 ;  /* 0x0000000100067882 */ /* 0x000fe20000000000 */
[----:B------:R-:W-:Y:S01]  /*02e0*/  UMOV UR7, 0x80 ;  /* 0x0000008000077882 */ /* 0x000fe20000000000 */
[----:B------:R-:W-:Y:S01]  /*02f0*/  ELECT P0, URZ, PT ;  /* 0x00000000003f782f */ /* 0x000fe20003800000 */
[----:B-1----:R-:W-:Y:S02]  /*0300*/  ULEA UR8, UR5, UR4, 0x18 ;  /* 0x0000000405087291 */ /* 0x002fe4000f8ec03f */
[----:B------:R-:W-:-:S04]  /*0310*/  UIADD3 UR4, -UR6, 0x100000, URZ ;  /* 0x0010000006047890 */ /* 0x000fc8000fffe13f */
[----:B------:R-:W-:Y:S02]  /*0320*/  USHF.L.U32 UR5, UR4, 0xb, URZ ;  /* 0x0000000b04057899 */ /* 0x000fe4000800063f */
[----:B------:R-:W-:Y:S02]  /*0330*/  USHF.L.U32 UR4, UR4, 0x1, URZ ;  /* 0x0000000104047899 */ /* 0x000fe4000800063f */
[----:B------:R-:W-:-:S04]  /*0340*/  UIADD3 UR6, -UR7, 0x100000, URZ ;  /* 0x0010000007067890 */ /* 0x000fc8000fffe13f */
[----:B------:R-:W-:Y:S02]  /*0350*/  USHF.L.U32 UR7, UR6, 0xb, URZ ;  /* 0x0000000b06077899 */ /* 0x000fe4000800063f */
[----:B------:R-:W-:Y:S01]  /*0360*/  USHF.L.U32 UR6, UR6, 0x1, URZ ;  /* 0x0000000106067899 */ /* 0x000fe2000800063f */
[----:B------:R-:W1:Y:S03]  /*0370*/  FENCE.VIEW.ASYNC.S ;  /* 0x00000000000073c6 */ /* 0x000e660000000000 */
[----:B-1----:R4:W1:Y:S08]  /*0380*/  SYNCS.EXCH.64 URZ, [UR8+0x24000], UR4 ;  /* 0x02400004083f75b2 */ /* 0x0028700008000100 */
[----:B------:R4:W1:Y:S01]  /*0390*/  SYNCS.EXCH.64 URZ, [UR8+0x24020], UR6 ;  /* 0x02402006083f75b2 */ /* 0x0008620008000100 */
[----:B------:R4:W1:Y:S01]  /*03a0*/  SYNCS.EXCH.64 URZ, [UR8+0x24008], UR4 ;  /* 0x02400804083f75b2 */ /* 0x0008620008000100 */
[----:B------:R4:W1:Y:S01]  /*03b0*/  SYNCS.EXCH.64 URZ, [UR8+0x24028], UR6 ;  /* 0x02402806083f75b2 */ /* 0x0008620008000100 */
[----:B------:R4:W1:Y:S01]  /*03c0*/  SYNCS.EXCH.64 URZ, [UR8+0x24010], UR4 ;  /* 0x02401004083f75b2 */ /* 0x0008620008000100 */
[----:B------:R4:W1:Y:S01]  /*03d0*/  SYNCS.EXCH.64 URZ, [UR8+0x24030], UR6 ;  /* 0x02403006083f75b2 */ /* 0x0008620008000100 */
[----:B------:R4:W1:Y:S01]  /*03e0*/  SYNCS.EXCH.64 URZ, [UR8+0x24018], UR4 ;  /* 0x02401804083f75b2 */ /* 0x0008620008000100 */
[----:B------:R4:W1:Y:S02]  /*03f0*/  SYNCS.EXCH.64 URZ, [UR8+0x24038], UR6 ;  /* 0x02403806083f75b2 */ /* 0x0008640008000100 */
[----:B----4-:R-:W-:Y:S01]  /*0400*/  NOP ;  /* 0x0000000000007918 */ /* 0x010fe20000000000 */
.L_x_3:
        /* <DEDUP_REMOVED lines=26> */
.L_x_4:
[----:B------:R-:W4:Y:S01]  /*05b0*/  S2UR UR43, SR_CTAID.X ;  /* 0x00000000002b79c3 */ /* 0x000f220000002500 */
[----:B------:R-:W5:Y:S01]  /*05c0*/  SHFL.IDX PT, R10, R10, RZ, 0x1f ;  /* 0x00001fff0a0a7589 */ /* 0x000f6200000e0000 */
[----:B-1----:R-:W-:Y:S01]  /*05d0*/  ULDC UR4, c[0x0][0x28c] ;  /* 0x0000a30000047ab9 */ /* 0x002fe20000000800 */
[----:B------:R-:W-:Y:S02]  /*05e0*/  ELECT P0, URZ, PT ;  /* 0x00000000003f782f */ /* 0x000fe40003800000 */
[----:B------:R-:W-:Y:S01]  /*05f0*/  SHF.R.S32.HI R3, RZ, 0x1f, R16 ;  /* 0x0000001fff037819 */ /* 0x000fe20000011410 */
[----:B------:R-:W-:Y:S01]  /*0600*/  UIADD3 UR4, UR4, 0x7f, URZ ;  /* 0x0000007f04047890 */ /* 0x000fe2000fffe03f */
[----:B------:R-:W-:Y:S01]  /*0610*/  NOP ;  /* 0x0000000000007918 */ /* 0x000fe20000000000 */
[----:B------:R-:W-:Y:S01]  /*0620*/  BSSY B0, `(.L_x_5) ;  /* 0x0000033000007945 */ /* 0x000fe20003800000 */
[----:B------:R-:W-:Y:S01]  /*0630*/  LEA.HI R3, R3, R16, RZ, 0x7 ;  /* 0x0000001003037211 */ /* 0x000fe200078f38ff */
[----:B------:R-:W-:Y:S01]  /*0640*/  USHF.R.S32.HI UR5, URZ, 0x1f, UR4 ;  /* 0x0000001f3f057899 */ /* 0x000fe20008011404 */
[----:B------:R-:W1:Y:S01]  /*0650*/  S2UR UR36, SR_CTAID.Y ;  /* 0x00000000002479c3 */ /* 0x000e620000002600 */
[----:B------:R-:W-:-:S02]  /*0660*/  MOV R9, RZ ;  /* 0x000000ff00097202 */ /* 0x000fc40000000f00 */
[----:B------:R-:W-:Y:S01]  /*0670*/  ULEA.HI UR5, UR5, UR4, URZ, 0x7 ;  /* 0x0000000405057291 */ /* 0x000fe2000f8f383f */
[----:B------:R-:W-:-:S03]  /*0680*/  LOP3.LUT R3, R3, 0xffffff80, RZ, 0xc0, !PT ;  /* 0xffffff8003037812 */ /* 0x000fc600078ec0ff */
[----:B------:R-:W-:Y:S01]  /*0690*/  USHF.R.S32.HI UR5, URZ, 0x7, UR5 ;  /* 0x000000073f057899 */ /* 0x000fe20008011405 */
[----:B------:R-:W1:Y:S01]  /*06a0*/  S2UR UR37, SR_CTAID.Z ;  /* 0x00000000002579c3 */ /* 0x000e620000002700 */
[----:B----4-:R-:W-:-:S07]  /*06b0*/  USHF.L.U32 UR43, UR43, 0x6, URZ ;  /* 0x000000062b2b7899 */ /* 0x010fce000800063f */
[----:B--23--:R-:W-:Y:S01]  /*06c0*/  BAR.SYNC.DEFER_BLOCKING 0x0 ;  /* 0x0000000000007b1d */ /* 0x00cfe20000010000 */
[----:B-----5:R-:W-:Y:S02]  /*06d0*/  ISETP.EQ.AND P1, PT, R10, RZ, P0 ;  /* 0x000000ff0a00720c */ /* 0x020fe40000722270 */
[----:B------:R-:W-:-:S05]  /*06e0*/  MOV R0, UR43 ;  /* 0x0000002b00007c02 */ /* 0x000fca0008000f00 */
[----:B------:R-:W-:-:S05]  /*06f0*/  VIADD R0, R0, 0xbf ;  /* 0x000000bf00007836 */ /* 0x000fca0000000000 */
[----:B------:R-:W-:Y:S01]  /*0700*/  SHF.R.U32.HI R19, RZ, 0x7, R0 ;  /* 0x00000007ff137819 */ /* 0x000fe20000011600 */
[----:B------:R-:W-:-:S03]  /*0710*/  IMAD.IADD R0, R16, 0x1, -R3 ;  /* 0x0000000110007824 */ /* 0x000fc600078e0a03 */
[----:B------:R-:W-:Y:S01]  /*0720*/  VIMNMX R2, R19, UR5, PT ;  /* 0x0000000513027c48 */ /* 0x000fe2000bfe0100 */
[----:B-1----:R-:W-:Y:S06]  /*0730*/  @!P1 BRA `(.L_x_6) ;  /* 0x0000000000849947 */ /* 0x002fec0003800000 */
[----:B------:R-:W1:Y:S01]  /*0740*/  S2R R4, SR_CgaCtaId ;  /* 0x0000000000047919 */ /* 0x000e620000008800 */
[----:B------:R-:W-:Y:S02]  /*0750*/  MOV R3, 0x400 ;  /* 0x0000040000037802 */ /* 0x000fe40000000f00 */
[----:B------:R-:W-:Y:S02]  /*0760*/  MOV R5, 0x1 ;  /* 0x0000000100057802 */ /* 0x000fe40000000f00 */
[----:B------:R-:W-:Y:S02]  /*0770*/  ISETP.NE.AND P3, PT, R0, RZ, PT ;  /* 0x000000ff0000720c */ /* 0x000fe40003f65270 */
[----:B-1----:R-:W-:Y:S02]  /*0780*/  LEA R4, R4, R3, 0x18 ;  /* 0x0000000304047211 */ /* 0x002fe400078ec0ff */
[----:B------:R-:W-:-:S09]  /*0790*/  SHF.L.U32 R3, R5, 0x1f, RZ ;  /* 0x0000001f05037819 */ /* 0x000fd200000006ff */
.L_x_7:
[----:B-1----:R1:W2:Y:S02]  /*07a0*/  SYNCS.PHASECHK.TRANS64.TRYWAIT P2, [R4+URZ+0x24048], R3 ;  /* 0x02404803040075a7 */ /* 0x0022a4000804017f */
[----:B--2---:R-:W-:Y:S05]  /*07b0*/  @!P2 NANOSLEEP.SYNCS 0x989680 ;  /* 0x009896800000a95d */ /* 0x004fea0003900000 */
[----:B------:R-:W2:Y:S02]  /*07c0*/  @!P2 SYNCS.PHASECHK.TRANS64 P2, [R4+URZ+0x24048], R3 ;  /* 0x024048030400a5a7 */ /* 0x000ea4000804007f */
[----:B--2---:R-:W-:Y:S05]  /*07d0*/  @!P2 BRA `(.L_x_7) ;  /* 0xfffffffc00f0a947 */ /* 0x004fea000383ffff */
[----:B------:R-:W-:Y:S05]  /*07e0*/  @P3 BRA `(.L_x_8) ;  /* 0x0000000000143947 */ /* 0x000fea0003800000 */
[----:B------:R-:W-:Y:S01]  /*07f0*/  LOP3.LUT P2, RZ, R16, 0x1f, RZ, 0xc0, !PT ;  /* 0x0000001f10ff7812 */ /* 0x000fe2000784c0ff */
[----:B-1----:R-:W-:-:S04]  /*0800*/  IMAD.MOV.U32 R3, RZ, RZ, 0x4000 ;  /* 0x00004000ff037424 */ /* 0x002fc800078e00ff */
[----:B------:R2:W-:Y:S08]  /*0810*/  SYNCS.ARRIVE.TRANS64 RZ, [R4+URZ+0x24040], R3 ;  /* 0x0240400304ff79a7 */ /* 0x0005f0000800003f */
[----:B------:R-:W-:Y:S05]  /*0820*/  @!P2 BRA `(.L_x_8) ;  /* 0x000000000004a947 */ /* 0x000fea0003800000 */
[----:B------:R-:W-:Y:S01]  /*0830*/  BPT.TRAP 0x1 ;  /* 0x000000040000795c */ /* 0x000fe20000300000 */
.L_x_8:
[----:B------:R-:W-:Y:S01]  /*0840*/  R2UR UR40, R4 ;  /* 0x00000000042872ca */ /* 0x000fe200000e0000 */
[----:B------:R-:W-:Y:S01]  /*0850*/  ULDC.64 UR4, c[0x0][0x198] ;  /* 0x0000660000047ab9 */ /* 0x000fe20000000a00 */
[----:B------:R-:W-:Y:S01]  /*0860*/  UMOV UR6, 0x0 ;  /* 0x0000000000067882 */ /* 0x000fe20000000000 */
[----:B------:R-:W-:Y:S01]  /*0870*/  UIADD3 UR4, UP0, UR4, 0xf0, URZ ;  /* 0x000000f004047890 */ /* 0x000fe2000ff1e03f */
[----:B------:R-:W-:Y:S01]  /*0880*/  UMOV UR7, 0x10000000 ;  /* 0x1000000000077882 */ /* 0x000fe20000000000 */
[----:B------:R-:W-:Y:S02]  /*0890*/  UMOV UR42, URZ ;  /* 0x0000003f002a7c82 */ /* 0x000fe40008000000 */
[----:B------:R-:W-:Y:S01]  /*08a0*/  UIADD3.X UR5, URZ, UR5, URZ, UP0, !UPT ;  /* 0x000000053f057290 */ /* 0x000fe200087fe43f */
[----:B------:R-:W-:Y:S01]  /*08b0*/  UMOV UR44, UR36 ;  /* 0x00000024002c7c82 */ /* 0x000fe20008000000 */
[----:B------:R-:W-:Y:S01]  /*08c0*/  UMOV UR45, UR37 ;  /* 0x00000025002d7c82 */ /* 0x000fe20008000000 */
[----:B------:R-:W-:Y:S01]  /*08d0*/  UMOV UR34, 0x40 ;  /* 0x0000004000227882 */ /* 0x000fe20000000000 */
[----:B------:R-:W-:-:S02]  /*08e0*/  UMOV UR35, UR43 ;  /* 0x0000002b00237c82 */ /* 0x000fc40008000000 */
[----:B------:R-:W-:Y:S02]  /*08f0*/  UIADD3 UR41, UR40, 0x24040, URZ ;  /* 0x0002404028297890 */ /* 0x000fe4000fffe03f */
[----:B------:R-:W-:-:S05]  /*0900*/  UIADD3 UR32, UR40, 0x2000, URZ ;  /* 0x0000200028207890 */ /* 0x000fca000fffe03f */
[----:B------:R-:W-:Y:S02]  /*0910*/  UMOV UR33, UR41 ;  /* 0x0000002900217c82 */ /* 0x000fe40008000000 */
[----:B------:R3:W-:Y:S02]  /*0920*/  UTMALDG.4D [UR40], [UR4], desc[UR6] ;  /* 0x00000628040075b4 */ /* 0x0007e40008019000 */
[----:B------:R3:W-:Y:S02]  /*0930*/  UTMALDG.4D [UR32], [UR4], desc[UR6] ;  /* 0x00000620040075b4 */ /* 0x0007e40008019000 */
[----:B---3--:R-:W-:Y:S01]  /*0940*/  NOP ;  /* 0x0000000000007918 */ /* 0x008fe20000000000 */
.L_x_6:
[----:B------:R-:W-:Y:S05]  /*0950*/  BSYNC B0 ;  /* 0x0000000000007941 */ /* 0x000fea0003800000 */
.L_x_5:
[----:B------:R-:W-:Y:S01]  /*0960*/  BSSY B0, `(.L_x_9) ;  /* 0x00000b3000007945 */ /* 0x000fe20003800000 */
[----:B------:R-:W-:Y:S01]  /*0970*/  SHF.L.U32 R8, R2, 0x1, RZ ;  /* 0x0000000102087819 */ /* 0x000fe200000006ff */
[----:B------:R-:W-:Y:S01]  /*0980*/  IMAD.MOV.U32 R7, RZ, RZ, 0x1 ;  /* 0x00000001ff077424 */ /* 0x000fe200078e00ff */
[----:B------:R-:W-:Y:S01]  /*0990*/  MOV R6, 0x1 ;  /* 0x0000000100067802 */ /* 0x000fe20000000f00 */
[----:B------:R-:W-:Y:S01]  /*09a0*/  IMAD.MOV.U32 R5, RZ, RZ, RZ ;  /* 0x000000ffff057224 */ /* 0x000fe200078e00ff */
[----:B------:R-:W-:Y:S06]  /*09b0*/  @!P1 BRA `(.L_x_10) ;  /* 0x0000000800b49947 */ /* 0x000fec0003800000 */
[----:B------:R-:W-:Y:S01]  /*09c0*/  ISETP.GE.AND P1, PT, R2, 0x1, PT ;  /* 0x000000010200780c */ /* 0x000fe20003f26270 */
[----:B------:R-:W-:Y:S01]  /*09d0*/  IMAD.MOV.U32 R5, RZ, RZ, RZ ;  /* 0x000000ffff057224 */ /* 0x000fe200078e00ff */
[----:B------:R-:W-:Y:S02]  /*09e0*/  LOP3.LUT R11, R16, 0x1f, RZ, 0xc0, !PT ;  /* 0x0000001f100b7812 */ /* 0x000fe400078ec0ff */
[----:B------:R-:W-:-:S09]  /*09f0*/  MOV R9, RZ ;  /* 0x000000ff00097202 */ /* 0x000fd20000000f00 */
[----:B------:R-:W-:Y:S05]  /*0a00*/  @!P1 BRA `(.L_x_11) ;  /* 0x00000004002c9947 */ /* 0x000fea0003800000 */
[----:B-12---:R-:W1:Y:S01]  /*0a10*/  S2R R4, SR_CgaCtaId ;  /* 0x0000000000047919 */ /* 0x006e620000008800 */
[----:B------:R-:W-:Y:S01]  /*0a20*/  MOV R3, 0x400 ;  /* 0x0000040000037802 */ /* 0x000fe20000000f00 */
[----:B------:R-:W-:Y:S01]  /*0a30*/  IMAD.MOV.U32 R5, RZ, RZ, 0x1 ;  /* 0x00000001ff057424 */ /* 0x000fe200078e00ff */
[----:B------:R-:W-:Y:S02]  /*0a40*/  MOV R6, 0x1 ;  /* 0x0000000100067802 */ /* 0x000fe40000000f00 */
[----:B------:R-:W-:Y:S02]  /*0a50*/  ISETP.NE.AND P2, PT, R0, RZ, PT ;  /* 0x000000ff0000720c */ /* 0x000fe40003f45270 */
[----:B-1----:R-:W-:Y:S02]  /*0a60*/  LEA R4, R4, R3, 0x18 ;  /* 0x0000000304047211 */ /* 0x002fe400078ec0ff */
[----:B------:R-:W-:-:S09]  /*0a70*/  SHF.L.U32 R3, R6, 0x1f, RZ ;  /* 0x0000001f06037819 */ /* 0x000fd200000006ff */
.L_x_12:
[----:B-1----:R1:W2:Y:S02]  /*0a80*/  SYNCS.PHASECHK.TRANS64.TRYWAIT P1, [R4+URZ+0x24020], R3 ;  /* 0x02402003040075a7 */ /* 0x0022a4000802017f */
[----:B--2---:R-:W-:Y:S05]  /*0a90*/  @!P1 NANOSLEEP.SYNCS 0x989680 ;  /* 0x009896800000995d */ /* 0x004fea0003900000 */
[----:B------:R-:W2:Y:S02]  /*0aa0*/  @!P1 SYNCS.PHASECHK.TRANS64 P1, [R4+URZ+0x24020], R3 ;  /* 0x02402003040095a7 */ /* 0x000ea4000802007f */
[----:B--2---:R-:W-:Y:S05]  /*0ab0*/  @!P1 BRA `(.L_x_12) ;  /* 0xfffffffc00f09947 */ /* 0x004fea000383ffff */
[----:B------:R-:W-:Y:S05]  /*0ac0*/  @P2 BRA `(.L_x_13) ;  /* 0x0000000000142947 */ /* 0x000fea0003800000 */
[----:B------:R-:W-:Y:S02]  /*0ad0*/  ISETP.NE.AND P1, PT, R11, RZ, PT ;  /* 0x000000ff0b00720c */ /* 0x000fe40003f25270 */
[----:B-1----:R-:W-:-:S04]  /*0ae0*/  MOV R3, 0x8000 ;  /* 0x0000800000037802 */ /* 0x002fc80000000f00 */
[----:B------:R2:W-:Y:S07]  /*0af0*/  SYNCS.ARRIVE.TRANS64 RZ, [R4+URZ+0x24000], R3 ;  /* 0x0240000304ff79a7 */ /* 0x0005ee000800003f */
[----:B------:R-:W-:Y:S05]  /*0b00*/  @!P1 BRA `(.L_x_13) ;  /* 0x0000000000049947 */ /* 0x000fea0003800000 */
[----:B------:R-:W-:Y:S01]  /*0b10*/  BPT.TRAP 0x1 ;  /* 0x000000040000795c */ /* 0x000fe20000300000 */
.L_x_13:
[----:B------:R-:W-:Y:S01]  /*0b20*/  R2UR UR32, R4 ;  /* 0x00000000042072ca */ /* 0x000fe200000e0000 */
[----:B------:R-:W-:Y:S01]  /*0b30*/  ULDC.64 UR4, c[0x0][0x198] ;  /* 0x0000660000047ab9 */ /* 0x000fe20000000a00 */
[----:B-12---:R-:W1:Y:S01]  /*0b40*/  S2R R4, SR_CgaCtaId ;  /* 0x0000000000047919 */ /* 0x006e620000008800 */
[----:B------:R-:W-:Y:S01]  /*0b50*/  UIADD3 UR4, UP0, UR4, 0x1f0, URZ ;  /* 0x000001f004047890 */ /* 0x000fe2000ff1e03f */
[----:B------:R-:W-:Y:S01]  /*0b60*/  MOV R3, 0x400 ;  /* 0x0000040000037802 */ /* 0x000fe20000000f00 */
[----:B------:R-:W-:Y:S01]  /*0b70*/  UMOV UR11, URZ ;  /* 0x0000003f000b7c82 */ /* 0x000fe20008000000 */
[----:B------:R-:W-:Y:S01]  /*0b80*/  UMOV UR6, 0x0 ;  /* 0x0000000000067882 */ /* 0x000fe20000000000 */
[----:B------:R-:W-:Y:S01]  /*0b90*/  UIADD3.X UR5, URZ, UR5, URZ, UP0, !UPT ;  /* 0x000000053f057290 */ /* 0x000fe200087fe43f */
[----:B------:R-:W-:Y:S01]  /*0ba0*/  IMAD.MOV.U32 R6, RZ, RZ, 0x1 ;  /* 0x00000001ff067424 */ /* 0x000fe200078e00ff */
[----:B------:R-:W-:Y:S01]  /*0bb0*/  UMOV UR7, 0x10000000 ;  /* 0x1000000000077882 */ /* 0x000fe20000000000 */
[----:B------:R-:W-:Y:S01]  /*0bc0*/  UMOV UR10, URZ ;  /* 0x0000003f000a7c82 */ /* 0x000fe20008000000 */
[----:B------:R-:W-:Y:S01]  /*0bd0*/  UMOV UR12, UR36 ;  /* 0x00000024000c7c82 */ /* 0x000fe20008000000 */
[----:B------:R-:W-:Y:S01]  /*0be0*/  UMOV UR13, UR37 ;  /* 0x00000025000d7c82 */ /* 0x000fe20008000000 */
[----:B------:R-:W-:Y:S01]  /*0bf0*/  UIADD3 UR8, UR32, 0x4000, URZ ;  /* 0x0000400020087890 */ /* 0x000fe2000fffe03f */
[----:B------:R-:W-:Y:S01]  /*0c00*/  ISETP.NE.AND P2, PT, R0, RZ, PT ;  /* 0x000000ff0000720c */ /* 0x000fe20003f45270 */
[----:B------:R-:W-:Y:S01]  /*0c10*/  UIADD3 UR9, UR32, 0x24000, URZ ;  /* 0x0002400020097890 */ /* 0x000fe2000fffe03f */
[----:B------:R-:W-:Y:S01]  /*0c20*/  MOV R9, 0x1 ;  /* 0x0000000100097802 */ /* 0x000fe20000000f00 */
[----:B------:R-:W-:Y:S01]  /*0c30*/  UIADD3 UR32, UR32, 0x8000, URZ ;  /* 0x0000800020207890 */ /* 0x000fe2000fffe03f */
[----:B------:R-:W-:Y:S01]  /*0c40*/  SHF.L.U32 R6, R6, 0x1f, RZ ;  /* 0x0000001f06067819 */ /* 0x000fe200000006ff */
[----:B------:R-:W-:Y:S01]  /*0c50*/  UMOV UR34, 0x40 ;  /* 0x0000004000227882 */ /* 0x000fe20000000000 */
[----:B------:R-:W-:-:S02]  /*0c60*/  UMOV UR35, UR11 ;  /* 0x0000000b00237c82 */ /* 0x000fc40008000000 */
[----:B------:R-:W-:Y:S02]  /*0c70*/  UMOV UR33, UR9 ;  /* 0x0000000900217c82 */ /* 0x000fe40008000000 */
[----:B------:R2:W-:Y:S02]  /*0c80*/  UTMALDG.4D [UR8], [UR4], desc[UR6] ;  /* 0x00000608040075b4 */ /* 0x0005e40008019000 */
[----:B------:R2:W-:Y:S01]  /*0c90*/  UTMALDG.4D [UR32], [UR4], desc[UR6] ;  /* 0x00000620040075b4 */ /* 0x0005e20008019000 */
[----:B-1----:R-:W-:-:S05]  /*0ca0*/  LEA R4, R4, R3, 0x18 ;  /* 0x0000000304047211 */ /* 0x002fca00078ec0ff */
[----:B--2---:R-:W-:-:S07]  /*0cb0*/  IMAD R3, R5, 0x8, R4 ;  /* 0x0000000805037824 */ /* 0x004fce00078e0204 */
.L_x_14:
        /* <DEDUP_REMOVED lines=10> */
.L_x_15:
[----:B------:R-:W-:Y:S01]  /*0d60*/  IMAD R4, R5, 0x8000, R4 ;  /* 0x0000800005047824 */ /* 0x000fe200078e0204 */
[----:B------:R-:W-:Y:S01]  /*0d70*/  R2UR UR9, R3 ;  /* 0x00000000030972ca */ /* 0x000fe200000e0000 */
[----:B------:R-:W-:Y:S01]  /*0d80*/  ULDC.64 UR4, c[0x0][0x198] ;  /* 0x0000660000047ab9 */ /* 0x000fe20000000a00 */
[----:B------:R-:W-:Y:S01]  /*0d90*/  UMOV UR11, URZ ;  /* 0x0000003f000b7c82 */ /* 0x000fe20008000000 */
[----:B------:R-:W-:Y:S01]  /*0da0*/  UIADD3 UR4, UP0, UR4, 0x2f0, URZ ;  /* 0x000002f004047890 */ /* 0x000fe2000ff1e03f */
[----:B------:R-:W-:Y:S01]  /*0db0*/  R2UR UR32, R4 ;  /* 0x00000000042072ca */ /* 0x000fe200000e0000 */
[----:B------:R-:W-:Y:S01]  /*0dc0*/  UMOV UR6, 0x0 ;  /* 0x0000000000067882 */ /* 0x000fe20000000000 */
[----:B------:R-:W-:Y:S01]  /*0dd0*/  UMOV UR7, 0x10000000 ;  /* 0x1000000000077882 */ /* 0x000fe20000000000 */
[----:B------:R-:W-:Y:S01]  /*0de0*/  UIADD3.X UR5, URZ, UR5, URZ, UP0, !UPT ;  /* 0x000000053f057290 */ /* 0x000fe200087fe43f */
[----:B------:R-:W-:Y:S01]  /*0df0*/  IADD3 R5, R5, 0x1, RZ ;  /* 0x0000000105057810 */ /* 0x000fe20007ffe0ff */
[----:B------:R-:W-:Y:S01]  /*0e00*/  UMOV UR10, URZ ;  /* 0x0000003f000a7c82 */ /* 0x000fe20008000000 */
[----:B------:R-:W-:Y:S01]  /*0e10*/  UMOV UR12, UR36 ;  /* 0x00000024000c7c82 */ /* 0x000fe20008000000 */
[----:B------:R-:W-:Y:S01]  /*0e20*/  UMOV UR13, UR37 ;  /* 0x00000025000d7c82 */ /* 0x000fe20008000000 */
[----:B------:R-:W-:Y:S01]  /*0e30*/  UMOV UR34, 0x40 ;  /* 0x0000004000227882 */ /* 0x000fe20000000000 */
[----:B------:R-:W-:Y:S01]  /*0e40*/  UIADD3 UR9, UR9, 0x24000, URZ ;  /* 0x0002400009097890 */ /* 0x000fe2000fffe03f */
[----:B------:R-:W-:-:S03]  /*0e50*/  UMOV UR35, UR11 ;  /* 0x0000000b00237c82 */ /* 0x000fc60008000000 */
[----:B------:R-:W-:Y:S02]  /*0e60*/  UIADD3 UR8, UR32, 0x4000, URZ ;  /* 0x0000400020087890 */ /* 0x000fe4000fffe03f */
[----:B------:R-:W-:Y:S01]  /*0e70*/  UIADD3 UR32, UR32, 0x8000, URZ ;  /* 0x0000800020207890 */ /* 0x000fe2000fffe03f */
[----:B------:R-:W-:-:S06]  /*0e80*/  UMOV UR33, UR9 ;  /* 0x0000000900217c82 */ /* 0x000fcc0008000000 */
[----:B------:R3:W-:Y:S02]  /*0e90*/  UTMALDG.4D [UR8], [UR4], desc[UR6] ;  /* 0x00000608040075b4 */ /* 0x0007e40008019000 */
[----:B------:R3:W-:Y:S02]  /*0ea0*/  UTMALDG.4D [UR32], [UR4], desc[UR6] ;  /* 0x00000620040075b4 */ /* 0x0007e40008019000 */
[----:B---3--:R-:W-:Y:S01]  /*0eb0*/  NOP ;  /* 0x0000000000007918 */ /* 0x008fe20000000000 */
.L_x_11:
[----:B------:R-:W-:Y:S01]  /*0ec0*/  ISETP.GE.AND P1, PT, R2, 0x2, PT ;  /* 0x000000020200780c */ /* 0x000fe20003f26270 */
[----:B-12---:R-:W-:-:S12]  /*0ed0*/  IMAD.MOV.U32 R6, RZ, RZ, 0x1 ;  /* 0x00000001ff067424 */ /* 0x006fd800078e00ff */
[----:B------:R-:W-:Y:S05]  /*0ee0*/  @!P1 BRA `(.L_x_16) ;  /* 0x00000004005c9947 */ /* 0x000fea0003800000 */
[----:B------:R-:W1:Y:S01]  /*0ef0*/  S2R R4, SR_CgaCtaId ;  /* 0x0000000000047919 */ /* 0x000e620000008800 */
[----:B------:R-:W-:Y:S02]  /*0f00*/  MOV R3, 0x400 ;  /* 0x0000040000037802 */ /* 0x000fe40000000f00 */
[----:B------:R-:W-:Y:S02]  /*0f10*/  MOV R6, 0x1 ;  /* 0x0000000100067802 */ /* 0x000fe40000000f00 */
[----:B------:R-:W-:Y:S02]  /*0f20*/  ISETP.NE.AND P2, PT, R0, RZ, PT ;  /* 0x000000ff0000720c */ /* 0x000fe40003f45270 */
[----:B------:R-:W-:Y:S02]  /*0f30*/  SHF.L.U32 R6, R6, 0x1f, RZ ;  /* 0x0000001f06067819 */ /* 0x000fe400000006ff */
[----:B-1----:R-:W-:-:S05]  /*0f40*/  LEA R4, R4, R3, 0x18 ;  /* 0x0000000304047211 */ /* 0x002fca00078ec0ff */
[----:B------:R-:W-:-:S07]  /*0f50*/  IMAD R3, R5, 0x8, R4 ;  /* 0x0000000805037824 */ /* 0x000fce00078e0204 */
.L_x_17:
        /* <DEDUP_REMOVED lines=10> */
.L_x_18:
[----:B------:R-:W-:Y:S01]  /*1000*/  IMAD R4, R5, 0x8000, R4 ;  /* 0x0000800005047824 */ /* 0x000fe200078e0204 */
[----:B------:R-:W-:Y:S01]  /*1010*/  R2UR UR11, R9 ;  /* 0x00000000090b72ca */ /* 0x000fe200000e0000 */
[----:B------:R-:W-:Y:S01]  /*1020*/  ULDC.64 UR4, c[0x0][0x198] ;  /* 0x0000660000047ab9 */ /* 0x000fe20000000a00 */
[----:B------:R-:W-:Y:S01]  /*1030*/  R2UR UR9, R3 ;  /* 0x00000000030972ca */ /* 0x000fe200000e0000 */
[----:B------:R-:W-:Y:S01]  /*1040*/  UIADD3 UR4, UP0, UR4, 0x1f0, URZ ;  /* 0x000001f004047890 */ /* 0x000fe2000ff1e03f */
[----:B------:R-:W-:Y:S01]  /*1050*/  R2UR UR32, R4 ;  /* 0x00000000042072ca */ /* 0x000fe200000e0000 */
[----:B------:R-:W-:Y:S01]  /*1060*/  UMOV UR6, 0x0 ;  /* 0x0000000000067882 */ /* 0x000fe20000000000 */
[----:B------:R-:W3:Y:S01]  /*1070*/  S2R R4, SR_CgaCtaId ;  /* 0x0000000000047919 */ /* 0x000ee20000008800 */
[----:B------:R-:W-:Y:S01]  /*1080*/  UIADD3.X UR5, URZ, UR5, URZ, UP0, !UPT ;  /* 0x000000053f057290 */ /* 0x000fe200087fe43f */
[----:B------:R-:W-:Y:S01]  /*1090*/  IADD3 R5, R5, 0x1, RZ ;  /* 0x0000000105057810 */ /* 0x000fe20007ffe0ff */
[----:B------:R-:W-:Y:S01]  /*10a0*/  UMOV UR7, 0x10000000 ;  /* 0x1000000000077882 */ /* 0x000fe20000000000 */
[----:B------:R-:W-:Y:S01]  /*10b0*/  UMOV UR10, URZ ;  /* 0x0000003f000a7c82 */ /* 0x000fe20008000000 */
[----:B------:R-:W-:Y:S01]  /*10c0*/  UMOV UR12, UR36 ;  /* 0x00000024000c7c82 */ /* 0x000fe20008000000 */
[----:B------:R-:W-:Y:S01]  /*10d0*/  UMOV UR13, UR37 ;  /* 0x00000025000d7c82 */ /* 0x000fe20008000000 */
[----:B------:R-:W-:Y:S01]  /*10e0*/  USHF.L.U32 UR11, UR11, 0x7, URZ ;  /* 0x000000070b0b7899 */ /* 0x000fe2000800063f */
[----:B-12---:R-:W-:Y:S01]  /*10f0*/  MOV R3, 0x400 ;  /* 0x0000040000037802 */ /* 0x006fe20000000f00 */
[----:B------:R-:W-:Y:S01]  /*1100*/  UIADD3 UR9, UR9, 0x24000, URZ ;  /* 0x0002400009097890 */ /* 0x000fe2000fffe03f */
[C---:B------:R-:W-:Y:S01]  /*1110*/  ISETP.NE.AND P2, PT, R5.reuse, 0x4, PT ;  /* 0x000000040500780c */ /* 0x040fe20003f45270 */
[----:B------:R-:W-:Y:S01]  /*1120*/  UIADD3 UR8, UR32, 0x4000, URZ ;  /* 0x0000400020087890 */ /* 0x000fe2000fffe03f */
[C---:B------:R-:W-:Y:S01]  /*1130*/  ISETP.NE.AND P1, PT, R5.reuse, 0x4, PT ;  /* 0x000000040500780c */ /* 0x040fe20003f25270 */
[----:B------:R-:W-:Y:S01]  /*1140*/  UIADD3 UR32, UR32, 0x8000, URZ ;  /* 0x0000800020207890 */ /* 0x000fe2000fffe03f */
[----:B------:R-:W-:Y:S01]  /*1150*/  SEL R5, R5, RZ, P2 ;  /* 0x000000ff05057207 */ /* 0x000fe20001000000 */
[----:B------:R-:W-:Y:S01]  /*1160*/  UMOV UR34, 0x40 ;  /* 0x0000004000227882 */ /* 0x000fe20000000000 */
[----:B------:R-:W-:Y:S01]  /*1170*/  UMOV UR33, UR9 ;  /* 0x0000000900217c82 */ /* 0x000fe20008000000 */
[----:B------:R-:W-:Y:S01]  /*1180*/  UMOV UR35, UR11 ;  /* 0x0000000b00237c82 */ /* 0x000fe20008000000 */
[----:B------:R-:W-:-:S02]  /*1190*/  SEL R6, RZ, 0x1, !P1 ;  /* 0x00000001ff067807 */ /* 0x000fc40004800000 */
[----:B------:R1:W-:Y:S01]  /*11a0*/  UTMALDG.4D [UR8], [UR4], desc[UR6] ;  /* 0x00000608040075b4 */ /* 0x0003e20008019000 */
[----:B------:R-:W-:Y:S01]  /*11b0*/  ISETP.NE.AND P3, PT, R0, RZ, PT ;  /* 0x000000ff0000720c */ /* 0x000fe20003f65270 */
[----:B------:R1:W-:Y:S01]  /*11c0*/  UTMALDG.4D [UR32], [UR4], desc[UR6] ;  /* 0x00000620040075b4 */ /* 0x0003e20008019000 */
[----:B---3--:R-:W-:Y:S02]  /*11d0*/  LEA R4, R4, R3, 0x18 ;  /* 0x0000000304047211 */ /* 0x008fe400078ec0ff */
[----:B------:R-:W-:-:S03]  /*11e0*/  SHF.L.U32 R3, R6, 0x1f, RZ ;  /* 0x0000001f06037819 */ /* 0x000fc600000006ff */
[----:B-1----:R-:W-:-:S07]  /*11f0*/  IMAD R8, R5, 0x8, R4 ;  /* 0x0000000805087824 */ /* 0x002fce00078e0204 */
.L_x_19:
        /* <DEDUP_REMOVED lines=10> */
.L_x_20:
[----:B------:R-:W-:Y:S01]  /*12a0*/  IMAD R4, R5, 0x8000, R4 ;  /* 0x0000800005047824 */ /* 0x000fe200078e0204 */
[----:B------:R-:W-:Y:S01]  /*12b0*/  R2UR UR11, R9 ;  /* 0x00000000090b72ca */ /* 0x000fe200000e0000 */
[----:B------:R-:W-:Y:S01]  /*12c0*/  ULDC.64 UR4, c[0x0][0x198] ;  /* 0x0000660000047ab9 */ /* 0x000fe20000000a00 */
[----:B------:R-:W-:Y:S01]  /*12d0*/  R2UR UR9, R8 ;  /* 0x00000000080972ca */ /* 0x000fe200000e0000 */
        /* <DEDUP_REMOVED lines=10> */
[----:B------:R-:W-:Y:S01]  /*1380*/  USHF.L.U32 UR11, UR11, 0x7, URZ ;  /* 0x000000070b0b7899 */ /* 0x000fe2000800063f */
[----:B------:R-:W-:Y:S01]  /*1390*/  ISETP.NE.AND P1, PT, R5, 0x4, PT ;  /* 0x000000040500780c */ /* 0x000fe20003f25270 */
[----:B------:R-:W-:Y:S01]  /*13a0*/  UIADD3 UR9, UR9, 0x24000, URZ ;  /* 0x0002400009097890 */ /* 0x000fe2000fffe03f */
[----:B------:R-:W-:Y:S01]  /*13b0*/  VIADD R9, R9, 0x1 ;  /* 0x0000000109097836 */ /* 0x000fe20000000000 */
[----:B------:R-:W-:Y:S01]  /*13c0*/  UIADD3 UR8, UR32, 0x4000, URZ ;  /* 0x0000400020087890 */ /* 0x000fe2000fffe03f */
[----:B-12---:R-:W-:Y:S01]  /*13d0*/  SEL R3, RZ, 0x1, P1 ;  /* 0x00000001ff037807 */ /* 0x006fe20000800000 */
[----:B------:R-:W-:Y:S01]  /*13e0*/  UIADD3 UR32, UR32, 0x8000, URZ ;  /* 0x0000800020207890 */ /* 0x000fe2000fffe03f */
[----:B------:R-:W-:Y:S01]  /*13f0*/  SEL R5, R5, RZ, P1 ;  /* 0x000000ff05057207 */ /* 0x000fe20000800000 */
[----:B------:R-:W-:Y:S01]  /*1400*/  UMOV UR35, UR11 ;  /* 0x0000000b00237c82 */ /* 0x000fe20008000000 */
[----:B------:R-:W-:Y:S01]  /*1410*/  UMOV UR33, UR9 ;  /* 0x0000000900217c82 */ /* 0x000fe20008000000 */
[----:B------:R-:W-:-:S03]  /*1420*/  LOP3.LUT R6, R6, R3, RZ, 0x3c, !PT ;  /* 0x0000000306067212 */ /* 0x000fc600078e3cff */
[----:B------:R1:W-:Y:S02]  /*1430*/  UTMALDG.4D [UR8], [UR4], desc[UR6] ;  /* 0x00000608040075b4 */ /* 0x0003e40008019000 */
[----:B------:R1:W-:Y:S02]  /*1440*/  UTMALDG.4D [UR32], [UR4], desc[UR6] ;  /* 0x00000620040075b4 */ /* 0x0003e40008019000 */
[----:B-1----:R-:W-:Y:S01]  /*1450*/  NOP ;  /* 0x0000000000007918 */ /* 0x002fe20000000000 */
.L_x_16:
[----:B------:R-:W-:-:S04]  /*1460*/  SHF.L.U32 R8, R2, 0x1, RZ ;  /* 0x0000000102087819 */ /* 0x000fc800000006ff */
[----:B------:R-:W-:-:S04]  /*1470*/  LOP3.LUT R8, R8, 0xfffffffe, RZ, 0x3c, !PT ;  /* 0xfffffffe08087812 */ /* 0x000fc800078e3cff */
[----:B------:R-:W-:-:S07]  /*1480*/  IADD3 R8, -R8, -0x6, RZ ;  /* 0xfffffffa08087810 */ /* 0x000fce0007ffe1ff */
.L_x_10:
[----:B------:R-:W-:Y:S05]  /*1490*/  BSYNC B0 ;  /* 0x0000000000007941 */ /* 0x000fea0003800000 */
.L_x_9:
[----:B------:R-:W3:Y:S01]  /*14a0*/  S2R R11, SR_CgaCtaId ;  /* 0x00000000000b7919 */ /* 0x000ee20000008800 */
[----:B------:R-:W-:Y:S01]  /*14b0*/  MOV R2, 0x400 ;  /* 0x0000040000027802 */ /* 0x000fe20000000f00 */
[----:B-12---:R-:W-:Y:S01]  /*14c0*/  IMAD.MOV.U32 R4, RZ, RZ, RZ ;  /* 0x000000ffff047224 */ /* 0x006fe200078e00ff */
[----:B------:R-:W-:Y:S02]  /*14d0*/  SHF.L.U32 R3, RZ, 0x1f, RZ ;  /* 0x0000001fff037819 */ /* 0x000fe400000006ff */
[----:B---3--:R-:W-:-:S07]  /*14e0*/  LEA R2, R11, R2, 0x18 ;  /* 0x000000020b027211 */ /* 0x008fce00078ec0ff */
.L_x_21:
[----:B-1----:R1:W2:Y:S02]  /*14f0*/  SYNCS.PHASECHK.TRANS64.TRYWAIT P1, [R2+URZ+0x24040], R3 ;  /* 0x02404003020075a7 */ /* 0x0022a4000802017f */
[----:B--2---:R-:W-:Y:S05]  /*1500*/  @!P1 NANOSLEEP.SYNCS 0x989680 ;  /* 0x009896800000995d */ /* 0x004fea0003900000 */
[----:B------:R-:W2:Y:S02]  /*1510*/  @!P1 SYNCS.PHASECHK.TRANS64 P1, [R2+URZ+0x24040], R3 ;  /* 0x02404003020095a7 */ /* 0x000ea4000802007f */
[----:B--2---:R-:W-:Y:S05]  /*1520*/  @!P1 BRA `(.L_x_21) ;  /* 0xfffffffc00f09947 */ /* 0x004fea000383ffff */
[----:B------:R-:W2:Y:S01]  /*1530*/  LDC R11, c[0x0][0x28c] ;  /* 0x0000a300ff0b7b82 */ /* 0x000ea20000000800 */
[----:B-1----:R-:W-:Y:S02]  /*1540*/  SHF.R.S32.HI R3, RZ, 0x1f, R0 ;  /* 0x0000001fff037819 */ /* 0x002fe40000011400 */
[----:B------:R-:W-:Y:S02]  /*1550*/  SHF.L.U32 R15, RZ, 0x1f, RZ ;  /* 0x0000001fff0f7819 */ /* 0x000fe400000006ff */
[----:B--2---:R-:W-:Y:S02]  /*1560*/  IADD3 R12, R11, 0x7f, RZ ;  /* 0x0000007f0b0c7810 */ /* 0x004fe40007ffe0ff */
[----:B------:R-:W-:Y:S02]  /*1570*/  LEA.HI R11, R3, R0, RZ, 0x5 ;  /* 0x00000000030b7211 */ /* 0x000fe400078f28ff */
[----:B------:R-:W-:Y:S02]  /*1580*/  SHF.R.S32.HI R13, RZ, 0x1f, R12 ;  /* 0x0000001fff0d7819 */ /* 0x000fe4000001140c */
[----:B------:R-:W-:-:S02]  /*1590*/  SHF.R.S32.HI R11, RZ, 0x5, R11 ;  /* 0x00000005ff0b7819 */ /* 0x000fc4000001140b */
[----:B------:R-:W-:Y:S02]  /*15a0*/  LEA.HI R13, R13, R12, RZ, 0x7 ;  /* 0x0000000c0d0d7211 */ /* 0x000fe400078f38ff */
[----:B------:R-:W-:Y:S02]  /*15b0*/  LEA R11, R11, UR43, 0x4 ;  /* 0x0000002b0b0b7c11 */ /* 0x000fe4000f8e20ff */
[----:B------:R-:W-:-:S07]  /*15c0*/  SHF.R.S32.HI R18, RZ, 0x7, R13 ;  /* 0x00000007ff127819 */ /* 0x000fce000001140d */
.L_x_22:
[----:B-1----:R1:W2:Y:S02]  /*15d0*/  SYNCS.PHASECHK.TRANS64.TRYWAIT P1, [R2+URZ+0x24000], R15 ;  /* 0x0240000f020075a7 */ /* 0x0022a4000802017f */
[----:B--2---:R-:W-:Y:S05]  /*15e0*/  @!P1 NANOSLEEP.SYNCS 0x989680 ;  /* 0x009896800000995d */ /* 0x004fea0003900000 */
[----:B------:R-:W2:Y:S02]  /*15f0*/  @!P1 SYNCS.PHASECHK.TRANS64 P1, [R2+URZ+0x24000], R15 ;  /* 0x0240000f020095a7 */ /* 0x000ea4000802007f */
[----:B--2---:R-:W-:Y:S05]  /*1600*/  @!P1 BRA `(.L_x_22) ;  /* 0xfffffffc00f09947 */ /* 0x004fea000383ffff */
[----:B------:R-:W-:Y:S01]  /*1610*/  LEA.HI R3, R3, R0, RZ, 0x2 ;  /* 0x0000000003037211 */ /* 0x000fe200078f10ff */
[----:B------:R-:W-:Y:S05]  /*1620*/  WARPSYNC.ALL ;  /* 0x0000000000007948 */ /* 0x000fea0003800000 */
[--C-:B------:R-:W-:Y:S02]  /*1630*/  SHF.R.S32.HI R14, RZ, 0x2, R3.reuse ;  /* 0x00000002ff0e7819 */ /* 0x100fe40000011403 */
[----:B------:R-:W-:Y:S02]  /*1640*/  SHF.R.S32.HI R13, RZ, 0x1f, R3 ;  /* 0x0000001fff0d7819 */ /* 0x000fe40000011403 */
[----:B------:R-:W-:-:S02]  /*1650*/  LOP3.LUT R3, R3, 0x7ffffffc, RZ, 0xc0, !PT ;  /* 0x7ffffffc03037812 */ /* 0x000fc400078ec0ff */
[----:B------:R-:W-:Y:S02]  /*1660*/  LEA.HI R13, R13, R14, RZ, 0x3 ;  /* 0x0000000e0d0d7211 */ /* 0x000fe400078f18ff */
[----:B------:R-:W-:Y:S01]  /*1670*/  VIMNMX R19, R18, R19, PT ;  /* 0x0000001312137248 */ /* 0x000fe20003fe0100 */
[----:B------:R-:W-:Y:S01]  /*1680*/  IMAD.IADD R12, R0, 0x1, -R3 ;  /* 0x00000001000c7824 */ /* 0x000fe200078e0a03 */
[----:B------:R-:W-:-:S04]  /*1690*/  LOP3.LUT R3, R13, 0xfffffff8, RZ, 0xc0, !PT ;  /* 0xfffffff80d037812 */ /* 0x000fc800078ec0ff */
[----:B------:R-:W-:Y:S02]  /*16a0*/  SHF.L.U32 R12, R12, 0x1, RZ ;  /* 0x000000010c0c7819 */ /* 0x000fe400000006ff */
[----:B------:R-:W-:Y:S02]  /*16b0*/  IADD3 R3, R11, R14, -R3 ;  /* 0x0000000e0b037210 */ /* 0x000fe40007ffe803 */
[C---:B------:R-:W-:Y:S01]  /*16c0*/  R2UR UR15, R2.reuse ;  /* 0x00000000020f72ca */ /* 0x040fe200000e0000 */
[----:B------:R-:W-:Y:S01]  /*16d0*/  WARPGROUP.ARRIVE ;  /* 0x00000000000079c5 */ /* 0x000fe20000000000 */
[----:B------:R-:W-:Y:S01]  /*16e0*/  R2UR UR4, R2 ;  /* 0x00000000020472ca */ /* 0x000fe200000e0000 */
[----:B------:R-:W-:Y:S01]  /*16f0*/  UMOV UR7, 0x40000040 ;  /* 0x4000004000077882 */ /* 0x000fe20000000000 */
[----:B------:R-:W-:Y:S01]  /*1700*/  UMOV UR11, 0x40000040 ;  /* 0x40000040000b7882 */ /* 0x000fe20000000000 */
[----:B------:R-:W-:Y:S01]  /*1710*/  UMOV UR9, UR7 ;  /* 0x0000000700097c82 */ /* 0x000fe20008000000 */
[----:B------:R-:W-:Y:S01]  /*1720*/  UMOV UR57, 0x40000040 ;  /* 0x4000004000397882 */ /* 0x000fe20000000000 */
[----:B------:R-:W-:Y:S01]  /*1730*/  UMOV UR59, 0x40000040 ;  /* 0x40000040003b7882 */ /* 0x000fe20000000000 */
[----:B------:R-:W-:Y:S01]  /*1740*/  UMOV UR53, 0x40000040 ;  /* 0x4000004000357882 */ /* 0x000fe20000000000 */
[----:B------:R-:W-:Y:S01]  /*1750*/  UMOV UR55, 0x40000040 ;  /* 0x4000004000377882 */ /* 0x000fe20000000000 */
[----:B------:R-:W-:Y:S01]  /*1760*/  UMOV UR49, 0x40000040 ;  /* 0x4000004000317882 */ /* 0x000fe20000000000 */
[----:B------:R-:W-:Y:S01]  /*1770*/  UMOV UR51, 0x40000040 ;  /* 0x4000004000337882 */ /* 0x000fe20000000000 */
[----:B------:R-:W-:Y:S01]  /*1780*/  UMOV UR45, 0x40000040 ;  /* 0x40000040002d7882 */ /* 0x000fe20000000000 */
[----:B------:R-:W-:Y:S01]  /*1790*/  UIADD3 UR15, UR15, 0x4000, URZ ;  /* 0x000040000f0f7890 */ /* 0x000fe2000fffe03f */
[----:B------:R-:W-:Y:S01]  /*17a0*/  MOV R23, UR7 ;  /* 0x0000000700177c02 */ /* 0x000fe20008000f00 */
[----:B------:R-:W-:Y:S01]  /*17b0*/  USHF.R.U32.HI UR4, URZ, 0x4, UR4 ;  /* 0x000000043f047899 */ /* 0x000fe20008011604 */
[C---:B------:R-:W-:Y:S01]  /*17c0*/  VIADD R14, R12.reuse, 0x8 ;  /* 0x000000080c0e7836 */ /* 0x040fe20000000000 */
[----:B------:R-:W-:Y:S01]  /*17d0*/  USHF.R.U32.HI UR15, URZ, 0x4, UR15 ;  /* 0x000000043f0f7899 */ /* 0x000fe2000801160f */
[C---:B------:R-:W-:Y:S01]  /*17e0*/  ISETP.GE.AND P1, PT, R3.reuse, R12, PT ;  /* 0x0000000c0300720c */ /* 0x040fe20003f26270 */
[----:B------:R-:W-:Y:S01]  /*17f0*/  ULOP3.LUT UR4, UR4, 0x3fff, URZ, 0xc0, !UPT ;  /* 0x00003fff04047892 */ /* 0x000fe2000f8ec03f */
[C---:B------:R-:W-:Y:S01]  /*1800*/  IADD3 R18, R12.reuse, 0x9, RZ ;  /* 0x000000090c127810 */ /* 0x040fe20007ffe0ff */
[----:B------:R-:W-:Y:S01]  /*1810*/  ULOP3.LUT UR15, UR15, 0x3fff, URZ, 0xc0, !UPT ;  /* 0x00003fff0f0f7892 */ /* 0x000fe2000f8ec03f */
[C---:B------:R-:W-:Y:S01]  /*1820*/  ISETP.GE.AND P2, PT, R3.reuse, R14, PT ;  /* 0x0000000e0300720c */ /* 0x040fe20003f46270 */
[----:B------:R-:W-:Y:S01]  /*1830*/  ULOP3.LUT UR4, UR4, 0x10000, URZ, 0xfc, !UPT ;  /* 0x0001000004047892 */ /* 0x000fe2000f8efc3f */
[C---:B------:R-:W-:Y:S01]  /*1840*/  IADD3 R14, R12.reuse, 0x11, RZ ;  /* 0x000000110c0e7810 */ /* 0x040fe20007ffe0ff */
[----:B------:R-:W-:Y:S01]  /*1850*/  ULOP3.LUT UR14, UR15, 0x10000, URZ, 0xfc, !UPT ;  /* 0x000100000f0e7892 */ /* 0x000fe2000f8efc3f */
[C---:B------:R-:W-:Y:S01]  /*1860*/  ISETP.GT.AND P6, PT, R3.reuse, R12, PT ;  /* 0x0000000c0300720c */ /* 0x040fe20003fc4270 */
[----:B------:R-:W-:Y:S01]  /*1870*/  UIADD3 UR56, UR4, 0x2, URZ ;  /* 0x0000000204387890 */ /* 0x000fe2000fffe03f */
[C---:B------:R-:W-:Y:S01]  /*1880*/  ISETP.GE.AND P5, PT, R3.reuse, R14, PT ;  /* 0x0000000e0300720c */ /* 0x040fe20003fa6270 */
[----:B------:R-:W-:Y:S01]  /*1890*/  UIADD3 UR58, UR14, 0x2, URZ ;  /* 0x000000020e3a7890 */ /* 0x000fe2000fffe03f */
[C---:B------:R-:W-:Y:S01]  /*18a0*/  VIADD R14, R12.reuse, 0x18 ;  /* 0x000000180c0e7836 */ /* 0x040fe20000000000 */
[----:B------:R-:W-:Y:S01]  /*18b0*/  UMOV UR6, UR4 ;  /* 0x0000000400067c82 */ /* 0x000fe20008000000 */
[----:B------:R-:W-:Y:S01]  /*18c0*/  UMOV UR10, UR14 ;  /* 0x0000000e000a7c82 */ /* 0x000fe20008000000 */
[----:B------:R-:W-:Y:S01]  /*18d0*/  UMOV UR8, UR6 ;  /* 0x0000000600087c82 */ /* 0x000fe20008000000 */
[----:B------:R-:W-:Y:S01]  /*18e0*/  UIADD3 UR52, UR4, 0x4, URZ ;  /* 0x0000000404347890 */ /* 0x000fe2000fffe03f */
[----:B------:R-:W-:Y:S01]  /*18f0*/  HGMMA.64x128x16.F32 R24, gdesc[UR8], RZ, !UPT, gsb0 ;  /* 0x01e00000081879f0 */ /* 0x000fe2000c0008ff */
[----:B------:R-:W-:Y:S01]  /*1900*/  UIADD3 UR54, UR14, 0x4, URZ ;  /* 0x000000040e367890 */ /* 0x000fe2000fffe03f */
[----:B------:R-:W-:Y:S01]  /*1910*/  IMAD.U32 R22, RZ, RZ, UR6 ;  /* 0x00000006ff167e24 */ /* 0x000fe2000f8e00ff */
[----:B------:R-:W-:Y:S01]  /*1920*/  UIADD3 UR48, UR4, 0x6, URZ ;  /* 0x0000000604307890 */ /* 0x000fe2000fffe03f */
[C---:B------:R-:W-:Y:S01]  /*1930*/  ISETP.GE.AND P3, PT, R3.reuse, R18, PT ;  /* 0x000000120300720c */ /* 0x040fe20003f66270 */
[----:B------:R-:W-:Y:S01]  /*1940*/  UIADD3 UR50, UR14, 0x6, URZ ;  /* 0x000000060e327890 */ /* 0x000fe2000fffe03f */
[C---:B------:R-:W-:Y:S01]  /*1950*/  VIADD R18, R12.reuse, 0x20 ;  /* 0x000000200c127836 */ /* 0x040fe20000000000 */
[----:B------:R-:W-:Y:S01]  /*1960*/  UIADD3 UR44, UR4, 0x200, URZ ;  /* 0x00000200042c7890 */ /* 0x000fe2000fffe03f */
[----:B------:R-:W-:Y:S01]  /*1970*/  VIADD R20, R12, 0x10 ;  /* 0x000000100c147836 */ /* 0x000fe20000000000 */
[----:B------:R-:W-:Y:S01]  /*1980*/  UIADD3 UR46, UR14, 0x400, URZ ;  /* 0x000004000e2e7890 */ /* 0x000fe2000fffe03f */
[C---:B------:R-:W-:Y:S01]  /*1990*/  VIADD R11, R3.reuse, 0x8 ;  /* 0x00000008030b7836 */ /* 0x040fe20000000000 */
[----:B------:R-:W-:Y:S01]  /*19a0*/  UMOV UR47, 0x40000040 ;  /* 0x40000040002f7882 */ /* 0x000fe20000000000 */
[----:B------:R-:W-:Y:S01]  /*19b0*/  UIADD3 UR28, UR4, 0x202, URZ ;  /* 0x00000202041c7890 */ /* 0x000fe2000fffe03f */
[----:B------:R-:W-:Y:S01]  /*19c0*/  ISETP.GE.AND P4, PT, R3, R20, PT ;  /* 0x000000140300720c */ /* 0x000fe20003f86270 */
[----:B------:R-:W-:Y:S01]  /*19d0*/  UIADD3 UR30, UR14, 0x402, URZ ;  /* 0x000004020e1e7890 */ /* 0x000fe2000fffe03f */
[----:B------:R-:W-:Y:S01]  /*19e0*/  UMOV UR29, 0x40000040 ;  /* 0x40000040001d7882 */ /* 0x000fe20000000000 */
[----:B------:R-:W-:Y:S01]  /*19f0*/  UMOV UR31, 0x40000040 ;  /* 0x40000040001f7882 */ /* 0x000fe20000000000 */
[----:B------:R-:W-:-:S02]  /*1a00*/  UIADD3 UR24, UR4, 0x204, URZ ;  /* 0x0000020404187890 */ /* 0x000fc4000fffe03f */
[----:B------:R-:W-:Y:S01]  /*1a10*/  UIADD3 UR26, UR14, 0x404, URZ ;  /* 0x000004040e1a7890 */ /* 0x000fe2000fffe03f */
[----:B------:R-:W-:Y:S01]  /*1a20*/  UMOV UR25, 0x40000040 ;  /* 0x4000004000197882 */ /* 0x000fe20000000000 */
[----:B------:R-:W-:Y:S01]  /*1a30*/  UMOV UR27, 0x40000040 ;  /* 0x40000040001b7882 */ /* 0x000fe20000000000 */
[----:B------:R-:W-:Y:S02]  /*1a40*/  UIADD3 UR4, UR4, 0x206, URZ ;  /* 0x0000020604047890 */ /* 0x000fe4000fffe03f */
[----:B------:R-:W-:Y:S01]  /*1a50*/  UIADD3 UR6, UR14, 0x406, URZ ;  /* 0x000004060e067890 */ /* 0x000fe2000fffe03f */
[----:B------:R-:W-:Y:S01]  /*1a60*/  UMOV UR5, 0x40000040 ;  /* 0x4000004000057882 */ /* 0x000fe20000000000 */
[----:B------:R-:W-:Y:S01]  /*1a70*/  UMOV UR7, 0x40000040 ;  /* 0x4000004000077882 */ /* 0x000fe20000000000 */
[----:B------:R-:W-:Y:S02]  /*1a80*/  WARPGROUP.DEPBAR.LE gsb0, 0x0 ;  /* 0x00008000000079c5 */ /* 0x000fe40000010000 */
[----:B------:R-:W-:-:S06]  /*1a90*/  WARPGROUP.ARRIVE ;  /* 0x00000000000079c5 */ /* 0x000fcc0000000000 */
[----:B------:R-:W-:Y:S03]  /*1aa0*/  HGMMA.64x128x16.F32 R24, gdesc[UR56], R24, gsb0 ;  /* 0x01e00000381879f0 */ /* 0x000fe60008000818 */
[----:B------:R-:W-:Y:S02]  /*1ab0*/  WARPGROUP.DEPBAR.LE gsb0, 0x0 ;  /* 0x00008000000079c5 */ /* 0x000fe40000010000 */
[----:B------:R-:W-:-:S07]  /*1ac0*/  WARPGROUP.ARRIVE ;  /* 0x00000000000079c5 */ /* 0x000fce0000000000 */
        /* <DEDUP_REMOVED lines=15> */
[----:B------:R-:W-:Y:S01]  /*1bc0*/  HGMMA.64x128x16.F32 R24, gdesc[UR4], R24, gsb0 ;  /* 0x01e00000041879f0 */ /* 0x000fe20008000818 */
[----:B------:R-:W-:Y:S01]  /*1bd0*/  ULDC UR6, c[0x0][0x604] ;  /* 0x0001810000067ab9 */ /* 0x000fe20000000800 */
[----:B------:R-:W-:Y:S01]  /*1be0*/  ULDC UR7, c[0x0][0x604] ;  /* 0x0001810000077ab9 */ /* 0x000fe20000000800 */
[----:B------:R-:W-:Y:S02]  /*1bf0*/  WARPGROUP.DEPBAR.LE gsb0, 0x0 ;  /* 0x00008000000079c5 */ /* 0x000fe40000010000 */
[----:B------:R-:W-:Y:S02]  /*1c00*/  FSEL R24, R24, -INF , P1 ;  /* 0xff80000018187808 */ /* 0x000fe40000800000 */
[----:B------:R-:W-:Y:S02]  /*1c10*/  FSEL R30, R30, -INF , P1 ;  /* 0xff8000001e1e7808 */ /* 0x000fe40000800000 */
[----:B------:R-:W-:Y:S02]  /*1c20*/  ISETP.GE.AND P1, PT, R3, R14, PT ;  /* 0x0000000e0300720c */ /* 0x000fe40003f26270 */
[----:B------:R-:W-:-:S02]  /*1c30*/  IADD3 R14, R12, 0x19, RZ ;  /* 0x000000190c0e7810 */ /* 0x000fc40007ffe0ff */
[----:B------:R-:W-:Y:S02]  /*1c40*/  FSEL R25, R25, -INF , P6 ;  /* 0xff80000019197808 */ /* 0x000fe40003000000 */
[----:B------:R-:W-:Y:S02]  /*1c50*/  FSEL R31, R31, -INF , P6 ;  /* 0xff8000001f1f7808 */ /* 0x000fe40003000000 */
[C---:B------:R-:W-:Y:S02]  /*1c60*/  ISETP.GE.AND P6, PT, R3.reuse, R14, PT ;  /* 0x0000000e0300720c */ /* 0x040fe40003fc6270 */
[----:B------:R-:W-:Y:S02]  /*1c70*/  FSEL R28, R28, -INF , P2 ;  /* 0xff8000001c1c7808 */ /* 0x000fe40001000000 */
[----:B------:R-:W-:Y:S02]  /*1c80*/  FSEL R34, R34, -INF , P2 ;  /* 0xff80000022227808 */ /* 0x000fe40001000000 */
[----:B------:R-:W-:Y:S01]  /*1c90*/  ISETP.GE.AND P2, PT, R3, R18, PT ;  /* 0x000000120300720c */ /* 0x000fe20003f46270 */
[----:B------:R-:W-:Y:S01]  /*1ca0*/  VIADD R18, R12, 0x28 ;  /* 0x000000280c127836 */ /* 0x000fe20000000000 */
[----:B------:R-:W-:-:S02]  /*1cb0*/  FSEL R36, R36, -INF , P1 ;  /* 0xff80000024247808 */ /* 0x000fc40000800000 */
[----:B------:R-:W-:Y:S02]  /*1cc0*/  FSEL R42, R42, -INF , P1 ;  /* 0xff8000002a2a7808 */ /* 0x000fe40000800000 */
[----:B------:R-:W-:Y:S02]  /*1cd0*/  FSEL R37, R37, -INF , P6 ;  /* 0xff80000025257808 */ /* 0x000fe40003000000 */
[----:B------:R-:W-:Y:S02]  /*1ce0*/  FSEL R43, R43, -INF , P6 ;  /* 0xff8000002b2b7808 */ /* 0x000fe40003000000 */
[CC--:B------:R-:W-:Y:S02]  /*1cf0*/  ISETP.GE.AND P1, PT, R11.reuse, R12.reuse, PT ;  /* 0x0000000c0b00720c */ /* 0x0c0fe40003f26270 */
[----:B------:R-:W-:Y:S02]  /*1d00*/  ISETP.GT.AND P6, PT, R11, R12, PT ;  /* 0x0000000c0b00720c */ /* 0x000fe40003fc4270 */
[----:B------:R-:W-:-:S02]  /*1d10*/  FSEL R32, R32, -INF , P4 ;  /* 0xff80000020207808 */ /* 0x000fc40002000000 */
[----:B------:R-:W-:Y:S02]  /*1d20*/  FSEL R38, R38, -INF , P4 ;  /* 0xff80000026267808 */ /* 0x000fe40002000000 */
[----:B------:R-:W-:Y:S02]  /*1d30*/  FSEL R26, R26, -INF , P1 ;  /* 0xff8000001a1a7808 */ /* 0x000fe40000800000 */
[----:B------:R-:W-:Y:S02]  /*1d40*/  FSEL R27, R27, -INF , P6 ;  /* 0xff8000001b1b7808 */ /* 0x000fe40003000000 */
[----:B------:R-:W-:Y:S01]  /*1d50*/  ISETP.GE.AND P4, PT, R3, R18, PT ;  /* 0x000000120300720c */ /* 0x000fe20003f86270 */
[----:B------:R-:W-:Y:S01]  /*1d60*/  VIADD R18, R12, 0x31 ;  /* 0x000000310c127836 */ /* 0x000fe20000000000 */
[----:B------:R-:W-:Y:S02]  /*1d70*/  FMNMX R13, R26, R27, !PT ;  /* 0x0000001b1a0d7209 */ /* 0x000fe40007800000 */
[----:B------:R-:W-:-:S02]  /*1d80*/  IADD3 R14, R12, 0x21, RZ ;  /* 0x000000210c0e7810 */ /* 0x000fc40007ffe0ff */
[----:B------:R-:W-:Y:S02]  /*1d90*/  ISETP.GE.AND P1, PT, R3, R18, PT ;  /* 0x000000120300720c */ /* 0x000fe40003f26270 */
[----:B------:R-:W-:Y:S02]  /*1da0*/  FMNMX R18, R30, R13, !PT ;  /* 0x0000000d1e127209 */ /* 0x000fe40007800000 */
[----:B------:R-:W-:Y:S02]  /*1db0*/  FSEL R29, R29, -INF , P3 ;  /* 0xff8000001d1d7808 */ /* 0x000fe40001800000 */
[----:B------:R-:W-:Y:S02]  /*1dc0*/  FMNMX R13, R31, R18, !PT ;  /* 0x000000121f0d7209 */ /* 0x000fe40007800000 */
[----:B------:R-:W-:Y:S02]  /*1dd0*/  FSEL R35, R35, -INF , P3 ;  /* 0xff80000023237808 */ /* 0x000fe40001800000 */
[----:B------:R-:W-:-:S02]  /*1de0*/  ISETP.GE.AND P3, PT, R3, R14, PT ;  /* 0x0000000e0300720c */ /* 0x000fc40003f66270 */
[----:B------:R-:W-:Y:S02]  /*1df0*/  IADD3 R14, R12, 0x29, RZ ;  /* 0x000000290c0e7810 */ /* 0x000fe40007ffe0ff */
[----:B------:R-:W-:Y:S02]  /*1e00*/  FMNMX R18, R34, R13, !PT ;  /* 0x0000000d22127209 */ /* 0x000fe40007800000 */
[----:B------:R-:W-:Y:S02]  /*1e10*/  FSEL R33, R33, -INF , P5 ;  /* 0xff80000021217808 */ /* 0x000fe40002800000 */
[----:B------:R-:W-:Y:S02]  /*1e20*/  FSEL R39, R39, -INF , P5 ;  /* 0xff80000027277808 */ /* 0x000fe40002800000 */
[----:B------:R-:W-:Y:S02]  /*1e30*/  ISETP.GE.AND P5, PT, R3, R14, PT ;  /* 0x0000000e0300720c */ /* 0x000fe40003fa6270 */
[----:B------:R-:W-:-:S02]  /*1e40*/  FMNMX R13, R35, R18, !PT ;  /* 0x00000012230d7209 */ /* 0x000fc40007800000 */
[----:B------:R-:W-:Y:S02]  /*1e50*/  IADD3 R14, R12, 0x30, RZ ;  /* 0x000000300c0e7810 */ /* 0x000fe40007ffe0ff */
[----:B------:R-:W-:Y:S02]  /*1e60*/  FMNMX R18, R38, R13, !PT ;  /* 0x0000000d26127209 */ /* 0x000fe40007800000 */
[----:B------:R-:W-:Y:S02]  /*1e70*/  ISETP.GE.AND P6, PT, R3, R14, PT ;  /* 0x0000000e0300720c */ /* 0x000fe40003fc6270 */
[----:B------:R-:W-:Y:S02]  /*1e80*/  IADD3 R14, R12, 0x38, RZ ;  /* 0x000000380c0e7810 */ /* 0x000fe40007ffe0ff */
[----:B------:R-:W-:Y:S02]  /*1e90*/  FMNMX R13, R39, R18, !PT ;  /* 0x00000012270d7209 */ /* 0x000fe40007800000 */
[----:B------:R-:W-:-:S02]  /*1ea0*/  FSEL R40, R40, -INF , P2 ;  /* 0xff80000028287808 */ /* 0x000fc40001000000 */
[----:B------:R-:W-:Y:S02]  /*1eb0*/  FSEL R46, R46, -INF , P2 ;  /* 0xff8000002e2e7808 */ /* 0x000fe40001000000 */
[----:B------:R-:W-:Y:S01]  /*1ec0*/  ISETP.GE.AND P2, PT, R3, R14, PT ;  /* 0x0000000e0300720c */ /* 0x000fe20003f46270 */
[----:B------:R-:W-:Y:S01]  /*1ed0*/  VIADD R14, R12, 0x39 ;  /* 0x000000390c0e7836 */ /* 0x000fe20000000000 */
[----:B------:R-:W-:Y:S02]  /*1ee0*/  FMNMX R18, R42, R13, !PT ;  /* 0x0000000d2a127209 */ /* 0x000fe40007800000 */
[----:B------:R-:W-:Y:S02]  /*1ef0*/  FSEL R41, R41, -INF , P3 ;  /* 0xff80000029297808 */ /* 0x000fe40001800000 */
[----:B------:R-:W-:Y:S02]  /*1f00*/  FSEL R47, R47, -INF , P3 ;  /* 0xff8000002f2f7808 */ /* 0x000fe40001800000 */
[----:B------:R-:W-:-:S02]  /*1f10*/  ISETP.GE.AND P3, PT, R3, R14, PT ;  /* 0x0000000e0300720c */ /* 0x000fc40003f66270 */
[----:B------:R-:W-:Y:S02]  /*1f20*/  FMNMX R13, R43, R18, !PT ;  /* 0x000000122b0d7209 */ /* 0x000fe40007800000 */
[----:B------:R-:W-:Y:S02]  /*1f30*/  IADD3 R14, R12, 0x40, RZ ;  /* 0x000000400c0e7810 */ /* 0x000fe40007ffe0ff */
[----:B------:R-:W-:Y:S02]  /*1f40*/  FSEL R44, R44, -INF , P4 ;  /* 0xff8000002c2c7808 */ /* 0x000fe40002000000 */
[----:B------:R-:W-:Y:S02]  /*1f50*/  FSEL R50, R50, -INF , P4 ;  /* 0xff80000032327808 */ /* 0x000fe40002000000 */
[----:B------:R-:W-:Y:S02]  /*1f60*/  FMNMX R18, R46, R13, !PT ;  /* 0x0000000d2e127209 */ /* 0x000fe40007800000 */
[----:B------:R-:W-:Y:S01]  /*1f70*/  ISETP.GE.AND P4, PT, R3, R14, PT ;  /* 0x0000000e0300720c */ /* 0x000fe20003f86270 */
[----:B------:R-:W-:Y:S01]  /*1f80*/  VIADD R14, R12, 0x41 ;  /* 0x000000410c0e7836 */ /* 0x000fe20000000000 */
[----:B------:R-:W-:-:S02]  /*1f90*/  FMNMX R13, R47, R18, !PT ;  /* 0x000000122f0d7209 */ /* 0x000fc40007800000 */
[----:B------:R-:W-:Y:S02]  /*1fa0*/  FSEL R45, R45, -INF , P5 ;  /* 0xff8000002d2d7808 */ /* 0x000fe40002800000 */
[----:B------:R-:W-:Y:S02]  /*1fb0*/  FSEL R51, R51, -INF , P5 ;  /* 0xff80000033337808 */ /* 0x000fe40002800000 */
[----:B------:R-:W-:Y:S02]  /*1fc0*/  ISETP.GE.AND P5, PT, R3, R14, PT ;  /* 0x0000000e0300720c */ /* 0x000fe40003fa6270 */
[----:B------:R-:W-:Y:S02]  /*1fd0*/  IADD3 R14, R12, 0x48, RZ ;  /* 0x000000480c0e7810 */ /* 0x000fe40007ffe0ff */
[----:B------:R-:W-:Y:S02]  /*1fe0*/  FMNMX R18, R50, R13, !PT ;  /* 0x0000000d32127209 */ /* 0x000fe40007800000 */
[----:B------:R-:W-:-:S02]  /*1ff0*/  FSEL R48, R48, -INF , P6 ;  /* 0xff80000030307808 */ /* 0x000fc40003000000 */
[----:B------:R-:W-:Y:S02]  /*2000*/  FSEL R54, R54, -INF , P6 ;  /* 0xff80000036367808 */ /* 0x000fe40003000000 */
[----:B------:R-:W-:Y:S01]  /*2010*/  ISETP.GE.AND P6, PT, R3, R14, PT ;  /* 0x0000000e0300720c */ /* 0x000fe20003fc6270 */
[----:B------:R-:W-:Y:S01]  /*2020*/  VIADD R14, R12, 0x49 ;  /* 0x000000490c0e7836 */ /* 0x000fe20000000000 */
[----:B-1----:R-:W-:Y:S02]  /*2030*/  FMNMX R15, R51, R18, !PT ;  /* 0x00000012330f7209 */ /* 0x002fe40007800000 */
[----:B------:R-:W-:Y:S02]  /*2040*/  FMNMX R13, R24, R25, !PT ;  /* 0x00000019180d7209 */ /* 0x000fe40007800000 */
[----:B------:R-:W-:Y:S02]  /*2050*/  FSEL R55, R55, -INF , P1 ;  /* 0xff80000037377808 */ /* 0x000fe40000800000 */
[----:B------:R-:W-:-:S02]  /*2060*/  FMNMX R20, R54, R15, !PT ;  /* 0x0000000f36147209 */ /* 0x000fc40007800000 */
[----:B------:R-:W-:Y:S02]  /*2070*/  FSEL R49, R49, -INF , P1 ;  /* 0xff80000031317808 */ /* 0x000fe40000800000 */
[----:B------:R-:W-:Y:S02]  /*2080*/  ISETP.GE.AND P1, PT, R3, R14, PT ;  /* 0x0000000e0300720c */ /* 0x000fe40003f26270 */
[----:B------:R-:W-:Y:S02]  /*2090*/  FMNMX R18, R28, R13, !PT ;  /* 0x0000000d1c127209 */ /* 0x000fe40007800000 */
[----:B------:R-:W-:Y:S02]  /*20a0*/  IADD3 R14, R12, 0x50, RZ ;  /* 0x000000500c0e7810 */ /* 0x000fe40007ffe0ff */
[----:B------:R-:W-:Y:S02]  /*20b0*/  FSEL R58, R58, -INF , P2 ;  /* 0xff8000003a3a7808 */ /* 0x000fe40001000000 */
[----:B------:R-:W-:-:S02]  /*20c0*/  FMNMX R15, R55, R20, !PT ;  /* 0x00000014370f7209 */ /* 0x000fc40007800000 */
[----:B------:R-:W-:Y:S02]  /*20d0*/  FSEL R52, R52, -INF , P2 ;  /* 0xff80000034347808 */ /* 0x000fe40001000000 */
[----:B------:R-:W-:Y:S02]  /*20e0*/  FMNMX R13, R29, R18, !PT ;  /* 0x000000121d0d7209 */ /* 0x000fe40007800000 */
[----:B------:R-:W-:Y:S01]  /*20f0*/  ISETP.GE.AND P2, PT, R3, R14, PT ;  /* 0x0000000e0300720c */ /* 0x000fe20003f46270 */
[----:B------:R-:W-:Y:S01]  /*2100*/  VIADD R14, R12, 0x51 ;  /* 0x000000510c0e7836 */ /* 0x000fe20000000000 */
[----:B------:R-:W-:Y:S02]  /*2110*/  FSEL R59, R59, -INF , P3 ;  /* 0xff8000003b3b7808 */ /* 0x000fe40001800000 */
[----:B------:R-:W-:Y:S02]  /*2120*/  FMNMX R20, R58, R15, !PT ;  /* 0x0000000f3a147209 */ /* 0x000fe40007800000 */
[----:B------:R-:W-:-:S02]  /*2130*/  FMNMX R18, R32, R13, !PT ;  /* 0x0000000d20127209 */ /* 0x000fc40007800000 */
[----:B------:R-:W-:Y:S02]  /*2140*/  FSEL R53, R53, -INF , P3 ;  /* 0xff80000035357808 */ /* 0x000fe40001800000 */
[----:B------:R-:W-:Y:S02]  /*2150*/  FSEL R62, R62, -INF , P4 ;  /* 0xff8000003e3e7808 */ /* 0x000fe40002000000 */
[----:B------:R-:W-:Y:S02]  /*2160*/  FMNMX R15, R59, R20, !PT ;  /* 0x000000143b0f7209 */ /* 0x000fe40007800000 */
[----:B------:R-:W-:Y:S02]  /*2170*/  ISETP.GE.AND P3, PT, R3, R14, PT ;  /* 0x0000000e0300720c */ /* 0x000fe40003f66270 */
[----:B------:R-:W-:Y:S02]  /*2180*/  IADD3 R14, R12, 0x58, RZ ;  /* 0x000000580c0e7810 */ /* 0x000fe40007ffe0ff */
[----:B------:R-:W-:-:S02]  /*2190*/  FMNMX R13, R33, R18, !PT ;  /* 0x00000012210d7209 */ /* 0x000fc40007800000 */
[----:B------:R-:W-:Y:S02]  /*21a0*/  FSEL R63, R63, -INF , P5 ;  /* 0xff8000003f3f7808 */ /* 0x000fe40002800000 */
[----:B------:R-:W-:Y:S02]  /*21b0*/  FMNMX R20, R62, R15, !PT ;  /* 0x0000000f3e147209 */ /* 0x000fe40007800000 */
[----:B------:R-:W-:Y:S02]  /*21c0*/  FSEL R56, R56, -INF , P4 ;  /* 0xff80000038387808 */ /* 0x000fe40002000000 */
[----:B------:R-:W-:Y:S01]  /*21d0*/  ISETP.GE.AND P4, PT, R3, R14, PT ;  /* 0x0000000e0300720c */ /* 0x000fe20003f86270 */
[----:B------:R-:W-:Y:S01]  /*21e0*/  VIADD R14, R12, 0x59 ;  /* 0x000000590c0e7836 */ /* 0x000fe20000000000 */
[----:B------:R-:W-:Y:S02]  /*21f0*/  FMNMX R18, R36, R13, !PT ;  /* 0x0000000d24127209 */ /* 0x000fe40007800000 */
[----:B------:R-:W-:-:S02]  /*2200*/  FSEL R66, R66, -INF , P6 ;  /* 0xff80000042427808 */ /* 0x000fc40003000000 */
[----:B------:R-:W-:Y:S02]  /*2210*/  FMNMX R15, R63, R20, !PT ;  /* 0x000000143f0f7209 */ /* 0x000fe40007800000 */
[----:B------:R-:W-:Y:S02]  /*2220*/  FMNMX R13, R37, R18, !PT ;  /* 0x00000012250d7209 */ /* 0x000fe40007800000 */
[----:B------:R-:W-:Y:S02]  /*2230*/  FSEL R57, R57, -INF , P5 ;  /* 0xff80000039397808 */ /* 0x000fe40002800000 */
[----:B------:R-:W-:Y:S02]  /*2240*/  ISETP.GE.AND P5, PT, R3, R14, PT ;  /* 0x0000000e0300720c */ /* 0x000fe40003fa6270 */
[----:B------:R-:W-:Y:S02]  /*2250*/  FSEL R67, R67, -INF , P1 ;  /* 0xff80000043437808 */ /* 0x000fe40000800000 */
[----:B------:R-:W-:-:S02]  /*2260*/  FMNMX R20, R66, R15, !PT ;  /* 0x0000000f42147209 */ /* 0x000fc40007800000 */
[----:B------:R-:W-:Y:S02]  /*2270*/  IADD3 R14, R12, 0x60, RZ ;  /* 0x000000600c0e7810 */ /* 0x000fe40007ffe0ff */
[----:B------:R-:W-:Y:S02]  /*2280*/  FMNMX R18, R40, R13, !PT ;  /* 0x0000000d28127209 */ /* 0x000fe40007800000 */
[----:B------:R-:W-:Y:S02]  /*2290*/  FSEL R60, R60, -INF , P6 ;  /* 0xff8000003c3c7808 */ /* 0x000fe40003000000 */
[----:B------:R-:W-:Y:S02]  /*22a0*/  FSEL R70, R70, -INF , P2 ;  /* 0xff80000046467808 */ /* 0x000fe40001000000 */
[----:B------:R-:W-:Y:S02]  /*22b0*/  FMNMX R15, R67, R20, !PT ;  /* 0x00000014430f7209 */ /* 0x000fe40007800000 */
[----:B------:R-:W-:Y:S01]  /*22c0*/  ISETP.GE.AND P6, PT, R3, R14, PT ;  /* 0x0000000e0300720c */ /* 0x000fe20003fc6270 */
[----:B------:R-:W-:Y:S01]  /*22d0*/  VIADD R14, R12, 0x61 ;  /* 0x000000610c0e7836 */ /* 0x000fe20000000000 */
[----:B------:R-:W-:-:S02]  /*22e0*/  FMNMX R13, R41, R18, !PT ;  /* 0x00000012290d7209 */ /* 0x000fc40007800000 */
[----:B------:R-:W-:Y:S02]  /*22f0*/  FSEL R71, R71, -INF , P3 ;  /* 0xff80000047477808 */ /* 0x000fe40001800000 */
[----:B------:R-:W-:Y:S02]  /*2300*/  FMNMX R20, R70, R15, !PT ;  /* 0x0000000f46147209 */ /* 0x000fe40007800000 */
[----:B------:R-:W-:Y:S02]  /*2310*/  FSEL R61, R61, -INF , P1 ;  /* 0xff8000003d3d7808 */ /* 0x000fe40000800000 */
[----:B------:R-:W-:Y:S02]  /*2320*/  FMNMX R18, R44, R13, !PT ;  /* 0x0000000d2c127209 */ /* 0x000fe40007800000 */
[----:B------:R-:W-:Y:S02]  /*2330*/  ISETP.GE.AND P1, PT, R3, R14, PT ;  /* 0x0000000e0300720c */ /* 0x000fe40003f26270 */
[----:B------:R-:W-:-:S02]  /*2340*/  IADD3 R14, R12, 0x68, RZ ;  /* 0x000000680c0e7810 */ /* 0x000fc40007ffe0ff */
[----:B------:R-:W-:Y:S02]  /*2350*/  FSEL R74, R74, -INF , P4 ;  /* 0xff8000004a4a7808 */ /* 0x000fe40002000000 */
[----:B------:R-:W-:Y:S02]  /*2360*/  FMNMX R15, R71, R20, !PT ;  /* 0x00000014470f7209 */ /* 0x000fe40007800000 */
[----:B------:R-:W-:Y:S02]  /*2370*/  FMNMX R13, R45, R18, !PT ;  /* 0x000000122d0d7209 */ /* 0x000fe40007800000 */
[----:B------:R-:W-:Y:S02]  /*2380*/  FSEL R64, R64, -INF , P2 ;  /* 0xff80000040407808 */ /* 0x000fe40001000000 */
[----:B------:R-:W-:Y:S01]  /*2390*/  ISETP.GE.AND P2, PT, R3, R14, PT ;  /* 0x0000000e0300720c */ /* 0x000fe20003f46270 */
[----:B------:R-:W-:Y:S01]  /*23a0*/  VIADD R14, R12, 0x69 ;  /* 0x000000690c0e7836 */ /* 0x000fe20000000000 */
[----:B------:R-:W-:-:S02]  /*23b0*/  FSEL R75, R75, -INF , P5 ;  /* 0xff8000004b4b7808 */ /* 0x000fc40002800000 */
[----:B------:R-:W-:Y:S02]  /*23c0*/  FMNMX R20, R74, R15, !PT ;  /* 0x0000000f4a147209 */ /* 0x000fe40007800000 */
[----:B------:R-:W-:Y:S02]  /*23d0*/  FMNMX R18, R48, R13, !PT ;  /* 0x0000000d30127209 */ /* 0x000fe40007800000 */
[----:B------:R-:W-:Y:S02]  /*23e0*/  FSEL R78, R78, -INF , P6 ;  /* 0xff8000004e4e7808 */ /* 0x000fe40003000000 */
[----:B------:R-:W-:Y:S02]  /*23f0*/  FMNMX R15, R75, R20, !PT ;  /* 0x000000144b0f7209 */ /* 0x000fe40007800000 */
[----:B------:R-:W-:Y:S02]  /*2400*/  FSEL R65, R65, -INF , P3 ;  /* 0xff80000041417808 */ /* 0x000fe40001800000 */
[----:B------:R-:W-:-:S02]  /*2410*/  ISETP.GE.AND P3, PT, R3, R14, PT ;  /* 0x0000000e0300720c */ /* 0x000fc40003f66270 */
[----:B------:R-:W-:Y:S02]  /*2420*/  FMNMX R13, R49, R18, !PT ;  /* 0x00000012310d7209 */ /* 0x000fe40007800000 */
[----:B------:R-:W-:Y:S02]  /*2430*/  IADD3 R14, R12, 0x70, RZ ;  /* 0x000000700c0e7810 */ /* 0x000fe40007ffe0ff */
[----:B------:R-:W-:Y:S02]  /*2440*/  FSEL R79, R79, -INF , P1 ;  /* 0xff8000004f4f7808 */ /* 0x000fe40000800000 */
[----:B------:R-:W-:Y:S02]  /*2450*/  FMNMX R20, R78, R15, !PT ;  /* 0x0000000f4e147209 */ /* 0x000fe40007800000 */
[----:B------:R-:W-:Y:S02]  /*2460*/  FSEL R68, R68, -INF , P4 ;  /* 0xff80000044447808 */ /* 0x000fe40002000000 */
[----:B------:R-:W-:-:S02]  /*2470*/  FMNMX R18, R52, R13, !PT ;  /* 0x0000000d34127209 */ /* 0x000fc40007800000 */
[----:B------:R-:W-:Y:S01]  /*2480*/  ISETP.GE.AND P4, PT, R3, R14, PT ;  /* 0x0000000e0300720c */ /* 0x000fe20003f86270 */
[----:B------:R-:W-:Y:S01]  /*2490*/  VIADD R14, R12, 0x71 ;  /* 0x000000710c0e7836 */ /* 0x000fe20000000000 */
[----:B------:R-:W-:Y:S02]  /*24a0*/  FSEL R82, R82, -INF , P2 ;  /* 0xff80000052527808 */ /* 0x000fe40001000000 */
[----:B------:R-:W-:Y:S02]  /*24b0*/  FMNMX R15, R79, R20, !PT ;  /* 0x000000144f0f7209 */ /* 0x000fe40007800000 */
[----:B------:R-:W-:Y:S02]  /*24c0*/  FMNMX R13, R53, R18, !PT ;  /* 0x00000012350d7209 */ /* 0x000fe40007800000 */
[----:B------:R-:W-:Y:S02]  /*24d0*/  FSEL R69, R69, -INF , P5 ;  /* 0xff80000045457808 */ /* 0x000fe40002800000 */
[----:B------:R-:W-:-:S02]  /*24e0*/  FSEL R83, R83, -INF , P3 ;  /* 0xff80000053537808 */ /* 0x000fc40001800000 */
[----:B------:R-:W-:Y:S02]  /*24f0*/  FMNMX R18, R82, R15, !PT ;  /* 0x0000000f52127209 */ /* 0x000fe40007800000 */
[----:B------:R-:W-:Y:S02]  /*2500*/  ISETP.GE.AND P5, PT, R3, R14, PT ;  /* 0x0000000e0300720c */ /* 0x000fe40003fa6270 */
[----:B------:R-:W-:Y:S02]  /*2510*/  FMNMX R14, R56, R13, !PT ;  /* 0x0000000d380e7209 */ /* 0x000fe40007800000 */
[----:B------:R-:W-:Y:S02]  /*2520*/  FSEL R86, R86, -INF , P4 ;  /* 0xff80000056567808 */ /* 0x000fe40002000000 */
[----:B------:R-:W-:Y:S02]  /*2530*/  FMNMX R15, R83, R18, !PT ;  /* 0x00000012530f7209 */ /* 0x000fe40007800000 */
[----:B------:R-:W-:-:S02]  /*2540*/  FMNMX R13, R57, R14, !PT ;  /* 0x0000000e390d7209 */ /* 0x000fc40007800000 */
[----:B------:R-:W-:Y:S02]  /*2550*/  FSEL R87, R87, -INF , P5 ;  /* 0xff80000057577808 */ /* 0x000fe40002800000 */
[----:B------:R-:W-:Y:S02]  /*2560*/  FMNMX R18, R86, R15, !PT ;  /* 0x0000000f56127209 */ /* 0x000fe40007800000 */
[----:B------:R-:W-:Y:S02]  /*2570*/  FMNMX R14, R60, R13, !PT ;  /* 0x0000000d3c0e7209 */ /* 0x000fe40007800000 */
[----:B------:R-:W-:Y:S02]  /*2580*/  FMNMX R18, R87, R18, !PT ;  /* 0x0000001257127209 */ /* 0x000fe40007800000 */
[----:B------:R-:W-:Y:S02]  /*2590*/  FMNMX R13, R61, R14, !PT ;  /* 0x0000000e3d0d7209 */ /* 0x000fe40007800000 */
[----:B------:R-:W-:Y:S01]  /*25a0*/  FSEL R72, R72, -INF , P6 ;  /* 0xff80000048487808 */ /* 0x000fe20003000000 */
[----:B------:R-:W1:Y:S01]  /*25b0*/  SHFL.BFLY PT, R15, R18, 0x1, 0x1f ;  /* 0x0c201f00120f7f89 */ /* 0x000e6200000e0000 */
[----:B------:R-:W-:-:S02]  /*25c0*/  FMNMX R14, R64, R13, !PT ;  /* 0x0000000d400e7209 */ /* 0x000fc40007800000 */
[----:B------:R-:W-:Y:S02]  /*25d0*/  FSEL R73, R73, -INF , P1 ;  /* 0xff80000049497808 */ /* 0x000fe40000800000 */
[----:B------:R-:W-:Y:S02]  /*25e0*/  FMNMX R13, R65, R14, !PT ;  /* 0x0000000e410d7209 */ /* 0x000fe40007800000 */
[----:B------:R-:W-:Y:S02]  /*25f0*/  FSEL R76, R76, -INF , P2 ;  /* 0xff8000004c4c7808 */ /* 0x000fe40001000000 */
[----:B------:R-:W-:Y:S02]  /*2600*/  FMNMX R14, R68, R13, !PT ;  /* 0x0000000d440e7209 */ /* 0x000fe40007800000 */
[----:B------:R-:W-:Y:S02]  /*2610*/  FSEL R77, R77, -INF , P3 ;  /* 0xff8000004d4d7808 */ /* 0x000fe40001800000 */
[----:B------:R-:W-:-:S02]  /*2620*/  FMNMX R13, R69, R14, !PT ;  /* 0x0000000e450d7209 */ /* 0x000fc40007800000 */
[----:B------:R-:W-:Y:S02]  /*2630*/  FSEL R80, R80, -INF , P4 ;  /* 0xff80000050507808 */ /* 0x000fe40002000000 */
[----:B------:R-:W-:Y:S02]  /*2640*/  FMNMX R14, R72, R13, !PT ;  /* 0x0000000d480e7209 */ /* 0x000fe40007800000 */
[----:B------:R-:W-:Y:S02]  /*2650*/  FSEL R81, R81, -INF , P5 ;  /* 0xff80000051517808 */ /* 0x000fe40002800000 */
[----:B------:R-:W-:Y:S02]  /*2660*/  FMNMX R13, R73, R14, !PT ;  /* 0x0000000e490d7209 */ /* 0x000fe40007800000 */
[----:B------:R-:W-:Y:S02]  /*2670*/  IADD3 R14, R12, 0x78, RZ ;  /* 0x000000780c0e7810 */ /* 0x000fe40007ffe0ff */
[----:B-1----:R-:W-:-:S02]  /*2680*/  FMNMX R15, R18, R15, !PT ;  /* 0x0000000f120f7209 */ /* 0x002fc40007800000 */
[----:B------:R-:W-:Y:S02]  /*2690*/  FMNMX R18, R76, R13, !PT ;  /* 0x0000000d4c127209 */ /* 0x000fe40007800000 */
[----:B------:R-:W-:Y:S01]  /*26a0*/  ISETP.GE.AND P1, PT, R3, R14, PT ;  /* 0x0000000e0300720c */ /* 0x000fe20003f26270 */
[----:B------:R-:W-:Y:S01]  /*26b0*/  VIADD R14, R12, 0x79 ;  /* 0x000000790c0e7836 */ /* 0x000fe20000000000 */
[----:B------:R-:W-:Y:S01]  /*26c0*/  FMNMX R13, R77, R18, !PT ;  /* 0x000000124d0d7209 */ /* 0x000fe20007800000 */
[----:B------:R-:W1:Y:S01]  /*26d0*/  SHFL.BFLY PT, R20, R15, 0x2, 0x1f ;  /* 0x0c401f000f147f89 */ /* 0x000e6200000e0000 */
[----:B------:R-:W-:Y:S02]  /*26e0*/  FSEL R84, R84, -INF , P1 ;  /* 0xff80000054547808 */ /* 0x000fe40000800000 */
[----:B------:R-:W-:Y:S02]  /*26f0*/  FMNMX R18, R80, R13, !PT ;  /* 0x0000000d50127209 */ /* 0x000fe40007800000 */
[----:B------:R-:W-:-:S02]  /*2700*/  ISETP.GE.AND P2, PT, R3, R14, PT ;  /* 0x0000000e0300720c */ /* 0x000fc40003f46270 */
[----:B------:R-:W-:Y:S02]  /*2710*/  FMNMX R13, R81, R18, !PT ;  /* 0x00000012510d7209 */ /* 0x000fe40007800000 */
[----:B------:R-:W-:Y:S02]  /*2720*/  FSEL R85, R85, -INF , P2 ;  /* 0xff80000055557808 */ /* 0x000fe40001000000 */
[----:B------:R-:W-:-:S04]  /*2730*/  FMNMX R14, R84, R13, !PT ;  /* 0x0000000d540e7209 */ /* 0x000fc80007800000 */
[----:B------:R-:W-:-:S05]  /*2740*/  FMNMX R14, R85, R14, !PT ;  /* 0x0000000e550e7209 */ /* 0x000fca0007800000 */
[----:B------:R-:W2:Y:S01]  /*2750*/  SHFL.BFLY PT, R13, R14, 0x1, 0x1f ;  /* 0x0c201f000e0d7f89 */ /* 0x000ea200000e0000 */
[----:B-1----:R-:W-:-:S04]  /*2760*/  FMNMX R20, R15, R20, !PT ;  /* 0x000000140f147209 */ /* 0x002fc80007800000 */
[----:B------:R-:W-:-:S04]  /*2770*/  FSETP.NEU.AND P1, PT, R20, -INF , PT ;  /* 0xff8000001400780b */ /* 0x000fc80003f2d000 */
[----:B------:R-:W-:-:S05]  /*2780*/  FSEL R15, R20, RZ, P1 ;  /* 0x000000ff140f7208 */ /* 0x000fca0000800000 */
[----:B------:R-:W-:Y:S01]  /*2790*/  FMUL R88, R15, UR6 ;  /* 0x000000060f587c20 */ /* 0x000fe20008400000 */
[----:B------:R-:W-:-:S03]  /*27a0*/  ULDC UR6, c[0x0][0x604] ;  /* 0x0001810000067ab9 */ /* 0x000fc60000000800 */
[--C-:B------:R-:W-:Y:S01]  /*27b0*/  FFMA R26, R26, UR6, -R88.reuse ;  /* 0x000000061a1a7c23 */ /* 0x100fe20008000858 */
[----:B------:R-:W-:Y:S01]  /*27c0*/  ULDC UR6, c[0x0][0x604] ;  /* 0x0001810000067ab9 */ /* 0x000fe20000000800 */
[----:B--2---:R-:W-:Y:S01]  /*27d0*/  FMNMX R13, R14, R13, !PT ;  /* 0x0000000d0e0d7209 */ /* 0x004fe20007800000 */
[--C-:B------:R-:W-:Y:S02]  /*27e0*/  FFMA R15, R27, UR6, -R88.reuse ;  /* 0x000000061b0f7c23 */ /* 0x100fe40008000858 */
[----:B------:R-:W-:Y:S01]  /*27f0*/  FSETP.GEU.AND P1, PT, R26, -126, PT ;  /* 0xc2fc00001a00780b */ /* 0x000fe20003f2e000 */
[----:B------:R-:W-:Y:S01]  /*2800*/  ULDC UR6, c[0x0][0x604] ;  /* 0x0001810000067ab9 */ /* 0x000fe20000000800 */
[----:B------:R-:W1:Y:S01]  /*2810*/  SHFL.BFLY PT, R18, R13, 0x2, 0x1f ;  /* 0x0c401f000d127f89 */ /* 0x000e6200000e0000 */
[--C-:B------:R-:W-:Y:S01]  /*2820*/  FFMA R27, R30, UR6, -R88.reuse ;  /* 0x000000061e1b7c23 */ /* 0x100fe20008000858 */
[----:B------:R-:W-:Y:S01]  /*2830*/  ULDC UR6, c[0x0][0x604] ;  /* 0x0001810000067ab9 */ /* 0x000fe20000000800 */
[----:B------:R-:W-:Y:S01]  /*2840*/  FSETP.GEU.AND P4, PT, R15, -126, PT ;  /* 0xc2fc00000f00780b */ /* 0x000fe20003f8e000 */
[--C-:B------:R-:W-:Y:S01]  /*2850*/  FFMA R31, R31, UR6, -R88.reuse ;  /* 0x000000061f1f7c23 */ /* 0x100fe20008000858 */
[----:B------:R-:W-:Y:S01]  /*2860*/  ULDC UR6, c[0x0][0x604] ;  /* 0x0001810000067ab9 */ /* 0x000fe20000000800 */
[----:B------:R-:W-:Y:S01]  /*2870*/  FSETP.GEU.AND P3, PT, R27, -126, PT ;  /* 0xc2fc00001b00780b */ /* 0x000fe20003f6e000 */
[----:B------:R-:W-:Y:S01]  /*2880*/  FFMA R17, R34, UR6, -R88 ;  /* 0x0000000622117c23 */ /* 0x000fe20008000858 */
[----:B------:R-:W-:Y:S01]  /*2890*/  ULDC UR6, c[0x0][0x604] ;  /* 0x0001810000067ab9 */ /* 0x000fe20000000800 */
[----:B------:R-:W-:-:S02]  /*28a0*/  FSETP.GEU.AND P2, PT, R31, -126, PT ;  /* 0xc2fc00001f00780b */ /* 0x000fc40003f4e000 */
[----:B------:R-:W-:Y:S01]  /*28b0*/  @!P1 FMUL R26, R26, 0.5 ;  /* 0x3f0000001a1a9820 */ /* 0x000fe20000400000 */
[----:B------:R-:W-:-:S03]  /*28c0*/  FSETP.GEU.AND P6, PT, R17, -126, PT ;  /* 0xc2fc00001100780b */ /* 0x000fc60003fce000 */
[----:B------:R2:W3:Y:S01]  /*28d0*/  MUFU.EX2 R14, R26 ;  /* 0x0000001a000e7308 */ /* 0x0004e20000000800 */
[----:B------:R-:W-:-:S03]  /*28e0*/  @!P4 FMUL R15, R15, 0.5 ;  /* 0x3f0000000f0fc820 */ /* 0x000fc60000400000 */
[----:B------:R-:W-:-:S04]  /*28f0*/  @!P3 FMUL R27, R27, 0.5 ;  /* 0x3f0000001b1bb820 */ /* 0x000fc80000400000 */
[----:B------:R-:W4:Y:S01]  /*2900*/  MUFU.EX2 R15, R15 ;  /* 0x0000000f000f7308 */ /* 0x000f220000000800 */
[--C-:B--2---:R-:W-:Y:S01]  /*2910*/  FFMA R26, R35, UR6, -R88.reuse ;  /* 0x00000006231a7c23 */ /* 0x104fe20008000858 */
[----:B-1----:R-:W-:Y:S01]  /*2920*/  FMNMX R21, R13, R18, !PT ;  /* 0x000000120d157209 */ /* 0x002fe20007800000 */
[----:B------:R-:W-:Y:S01]  /*2930*/  @!P2 FMUL R31, R31, 0.5 ;  /* 0x3f0000001f1fa820 */ /* 0x000fe20000400000 */
[----:B------:R-:W-:Y:S01]  /*2940*/  ULDC UR6, c[0x0][0x604] ;  /* 0x0001810000067ab9 */ /* 0x000fe20000000800 */
[----:B------:R-:W-:Y:S01]  /*2950*/  @!P6 FMUL R17, R17, 0.5 ;  /* 0x3f0000001111e820 */ /* 0x000fe20000400000 */
[C---:B------:R-:W-:Y:S01]  /*2960*/  FSETP.NEU.AND P5, PT, R21.reuse, -INF , PT ;  /* 0xff8000001500780b */ /* 0x040fe20003fad000 */
[--C-:B------:R-:W-:Y:S01]  /*2970*/  FFMA R38, R38, UR6, -R88.reuse ;  /* 0x0000000626267c23 */ /* 0x100fe20008000858 */
[----:B------:R-:W1:Y:S01]  /*2980*/  MUFU.EX2 R18, R31 ;  /* 0x0000001f00127308 */ /* 0x000e620000000800 */
[----:B------:R-:W-:Y:S01]  /*2990*/  ULDC UR6, c[0x0][0x604] ;  /* 0x0001810000067ab9 */ /* 0x000fe20000000800 */
[----:B------:R-:W-:Y:S01]  /*29a0*/  FSEL R13, R21, RZ, P5 ;  /* 0x000000ff150d7208 */ /* 0x000fe20002800000 */
[--C-:B------:R-:W-:Y:S01]  /*29b0*/  FFMA R30, R39, UR6, -R88.reuse ;  /* 0x00000006271e7c23 */ /* 0x100fe20008000858 */
[----:B------:R-:W-:Y:S01]  /*29c0*/  FSETP.GEU.AND P5, PT, R26, -126, PT ;  /* 0xc2fc00001a00780b */ /* 0x000fe20003fae000 */
[----:B------:R-:W-:Y:S01]  /*29d0*/  ULDC UR6, c[0x0][0x604] ;  /* 0x0001810000067ab9 */ /* 0x000fe20000000800 */
[----:B---3--:R-:W-:Y:S01]  /*29e0*/  @!P1 FMUL R14, R14, R14 ;  /* 0x0000000e0e0e9220 */ /* 0x008fe20000400000 */
[--C-:B------:R-:W-:Y:S01]  /*29f0*/  FFMA R34, R42, UR6, -R88.reuse ;  /* 0x000000062a227c23 */ /* 0x100fe20008000858 */
[----:B------:R-:W2:Y:S01]  /*2a00*/  MUFU.EX2 R27, R27 ;  /* 0x0000001b001b7308 */ /* 0x000ea20000000800 */
[----:B----4-:R-:W-:Y:S01]  /*2a10*/  @!P4 FMUL R15, R15, R15 ;  /* 0x0000000f0f0fc220 */ /* 0x010fe20000400000 */
[----:B------:R-:W-:Y:S01]  /*2a20*/  ULDC UR6, c[0x0][0x604] ;  /* 0x0001810000067ab9 */ /* 0x000fe20000000800 */
[----:B------:R-:W-:Y:S01]  /*2a30*/  FSETP.GEU.AND P4, PT, R30, -126, PT ;  /* 0xc2fc00001e00780b */ /* 0x000fe20003f8e000 */
[--C-:B------:R-:W-:Y:S01]  /*2a40*/  FFMA R35, R43, UR6, -R88.reuse ;  /* 0x000000062b237c23 */ /* 0x100fe20008000858 */
[----:B------:R-:W-:Y:S01]  /*2a50*/  ULDC UR6, c[0x0][0x604] ;  /* 0x0001810000067ab9 */ /* 0x000fe20000000800 */
[----:B------:R-:W-:Y:S01]  /*2a60*/  FSETP.GEU.AND P1, PT, R38, -126, PT ;  /* 0xc2fc00002600780b */ /* 0x000fe20003f2e000 */
[--C-:B------:R-:W-:Y:S01]  /*2a70*/  FFMA R46, R46, UR6, -R88.reuse ;  /* 0x000000062e2e7c23 */ /* 0x100fe20008000858 */
[----:B------:R-:W3:Y:S01]  /*2a80*/  MUFU.EX2 R17, R17 ;  /* 0x0000001100117308 */ /* 0x000ee20000000800 */
[----:B------:R-:W-:Y:S01]  /*2a90*/  @!P5 FMUL R26, R26, 0.5 ;  /* 0x3f0000001a1ad820 */ /* 0x000fe20000400000 */
[----:B------:R-:W-:Y:S01]  /*2aa0*/  ULDC UR6, c[0x0][0x604] ;  /* 0x0001810000067ab9 */ /* 0x000fe20000000800 */
[----:B-1----:R-:W-:Y:S01]  /*2ab0*/  @!P2 FMUL R18, R18, R18 ;  /* 0x000000121212a220 */ /* 0x002fe20000400000 */
[----:B------:R-:W-:Y:S01]  /*2ac0*/  FFMA R39, R47, UR6, -R88 ;  /* 0x000000062f277c23 */ /* 0x000fe20008000858 */
[----:B------:R-:W-:Y:S01]  /*2ad0*/  FSETP.GEU.AND P2, PT, R35, -126, PT ;  /* 0xc2fc00002300780b */ /* 0x000fe20003f4e000 */
[----:B------:R-:W-:-:S02]  /*2ae0*/  ULDC UR6, c[0x0][0x604] ;  /* 0x0001810000067ab9 */ /* 0x000fc40000000800 */
[----:B------:R-:W1:Y:S01]  /*2af0*/  MUFU.EX2 R26, R26 ;  /* 0x0000001a001a7308 */ /* 0x000e620000000800 */
[----:B--2---:R-:W-:Y:S01]  /*2b00*/  @!P3 FMUL R27, R27, R27 ;  /* 0x0000001b1b1bb220 */ /* 0x004fe20000400000 */
[----:B------:R-:W-:Y:S01]  /*2b10*/  FSETP.GEU.AND P3, PT, R34, -126, PT ;  /* 0xc2fc00002200780b */ /* 0x000fe20003f6e000 */
[----:B------:R-:W-:Y:S01]  /*2b20*/  @!P4 FMUL R30, R30, 0.5 ;  /* 0x3f0000001e1ec820 */ /* 0x000fe20000400000 */
[----:B------:R-:W-:Y:S01]  /*2b30*/  @!P1 FMUL R38, R38, 0.5 ;  /* 0x3f00000026269820 */ /* 0x000fe20000400000 */
[--C-:B------:R-:W-:Y:S01]  /*2b40*/  FFMA R42, R50, UR6, -R88.reuse ;  /* 0x00000006322a7c23 */ /* 0x100fe20008000858 */
[----:B------:R-:W-:Y:S02]  /*2b50*/  ULDC UR6, c[0x0][0x604] ;  /* 0x0001810000067ab9 */ /* 0x000fe40000000800 */
[----:B------:R-:W2:Y:S01]  /*2b60*/  MUFU.EX2 R31, R38 ;  /* 0x00000026001f7308 */ /* 0x000ea20000000800 */
[----:B---3--:R-:W-:Y:S01]  /*2b70*/  @!P6 FMUL R17, R17, R17 ;  /* 0x000000111111e220 */ /* 0x008fe20000400000 */
[----:B------:R-:W-:Y:S01]  /*2b80*/  FSETP.GEU.AND P6, PT, R46, -126, PT ;  /* 0xc2fc00002e00780b */ /* 0x000fe20003fce000 */
[----:B------:R-:W-:Y:S01]  /*2b90*/  @!P2 FMUL R35, R35, 0.5 ;  /* 0x3f0000002323a820 */ /* 0x000fe20000400000 */
[----:B------:R-:W-:Y:S01]  /*2ba0*/  FFMA R43, R51, UR6, -R88 ;  /* 0x00000006332b7c23 */ /* 0x000fe20008000858 */
[----:B------:R-:W-:-:S02]  /*2bb0*/  ULDC UR6, c[0x0][0x604] ;  /* 0x0001810000067ab9 */ /* 0x000fc40000000800 */
[----:B------:R-:W-:Y:S01]  /*2bc0*/  @!P3 FMUL R34, R34, 0.5 ;  /* 0x3f0000002222b820 */ /* 0x000fe20000400000 */
[----:B------:R-:W3:Y:S01]  /*2bd0*/  MUFU.EX2 R30, R30 ;  /* 0x0000001e001e7308 */ /* 0x000ee20000000800 */
[----:B-1----:R-:W-:Y:S01]  /*2be0*/  @!P5 FMUL R26, R26, R26 ;  /* 0x0000001a1a1ad220 */ /* 0x002fe20000400000 */
[----:B------:R-:W-:Y:S01]  /*2bf0*/  FSETP.GEU.AND P5, PT, R39, -126, PT ;  /* 0xc2fc00002700780b */ /* 0x000fe20003fae000 */
[--C-:B------:R-:W-:Y:S01]  /*2c00*/  FFMA R54, R54, UR6, -R88.reuse ;  /* 0x0000000636367c23 */ /* 0x100fe20008000858 */
[----:B------:R-:W-:Y:S02]  /*2c10*/  ULDC UR6, c[0x0][0x604] ;  /* 0x0001810000067ab9 */ /* 0x000fe40000000800 */
[--C-:B------:R-:W-:Y:S01]  /*2c20*/  FFMA R47, R55, UR6, -R88.reuse ;  /* 0x00000006372f7c23 */ /* 0x100fe20008000858 */
[----:B------:R-:W-:Y:S01]  /*2c30*/  @!P6 FMUL R46, R46, 0.5 ;  /* 0x3f0000002e2ee820 */ /* 0x000fe20000400000 */
[----:B------:R-:W1:Y:S01]  /*2c40*/  MUFU.EX2 R35, R35 ;  /* 0x0000002300237308 */ /* 0x000e620000000800 */
[----:B------:R-:W-:Y:S01]  /*2c50*/  ULDC UR6, c[0x0][0x604] ;  /* 0x0001810000067ab9 */ /* 0x000fe20000000800 */
[----:B--2---:R-:W-:Y:S01]  /*2c60*/  @!P1 FMUL R31, R31, R31 ;  /* 0x0000001f1f1f9220 */ /* 0x004fe20000400000 */
[--C-:B------:R-:W-:Y:S01]  /*2c70*/  FFMA R51, R58, UR6, -R88.reuse ;  /* 0x000000063a337c23 */ /* 0x100fe20008000858 */
[----:B------:R-:W-:Y:S01]  /*2c80*/  ULDC UR6, c[0x0][0x604] ;  /* 0x0001810000067ab9 */ /* 0x000fe20000000800 */
[----:B------:R-:W-:Y:S01]  /*2c90*/  FSETP.GEU.AND P1, PT, R42, -126, PT ;  /* 0xc2fc00002a00780b */ /* 0x000fe20003f2e000 */
[----:B------:R-:W-:Y:S01]  /*2ca0*/  FFMA R50, R59, UR6, -R88 ;  /* 0x000000063b327c23 */ /* 0x000fe20008000858 */
[----:B------:R-:W-:Y:S01]  /*2cb0*/  @!P5 FMUL R39, R39, 0.5 ;  /* 0x3f0000002727d820 */ /* 0x000fe20000400000 */
[----:B------:R-:W2:Y:S01]  /*2cc0*/  MUFU.EX2 R34, R34 ;  /* 0x0000002200227308 */ /* 0x000ea20000000800 */
[----:B---3--:R-:W-:Y:S01]  /*2cd0*/  @!P4 FMUL R30, R30, R30 ;  /* 0x0000001e1e1ec220 */ /* 0x008fe20000400000 */
[----:B------:R-:W-:Y:S01]  /*2ce0*/  FSETP.GEU.AND P4, PT, R43, -126, PT ;  /* 0xc2fc00002b00780b */ /* 0x000fe20003f8e000 */
[----:B------:R-:W-:-:S02]  /*2cf0*/  ULDC UR6, c[0x0][0x604] ;  /* 0x0001810000067ab9 */ /* 0x000fc40000000800 */
[--C-:B------:R-:W-:Y:S01]  /*2d00*/  FFMA R62, R62, UR6, -R88.reuse ;  /* 0x000000063e3e7c23 */ /* 0x100fe20008000858 */
[----:B------:R-:W-:Y:S02]  /*2d10*/  ULDC UR6, c[0x0][0x604] ;  /* 0x0001810000067ab9 */ /* 0x000fe40000000800 */
[----:B------:R-:W3:Y:S01]  /*2d20*/  MUFU.EX2 R39, R39 ;  /* 0x0000002700277308 */ /* 0x000ee20000000800 */
[----:B-1----:R-:W-:Y:S01]  /*2d30*/  @!P2 FMUL R35, R35, R35 ;  /* 0x000000232323a220 */ /* 0x002fe20000400000 */
[----:B------:R-:W-:Y:S01]  /*2d40*/  FSETP.GEU.AND P2, PT, R47, -126, PT ;  /* 0xc2fc00002f00780b */ /* 0x000fe20003f4e000 */
[----:B------:R-:W-:Y:S01]  /*2d50*/  @!P1 FMUL R42, R42, 0.5 ;  /* 0x3f0000002a2a9820 */ /* 0x000fe20000400000 */
[--C-:B------:R-:W-:Y:S01]  /*2d60*/  FFMA R55, R63, UR6, -R88.reuse ;  /* 0x000000063f377c23 */ /* 0x100fe20008000858 */
[----:B------:R-:W-:Y:S02]  /*2d70*/  ULDC UR6, c[0x0][0x604] ;  /* 0x0001810000067ab9 */ /* 0x000fe40000000800 */
[----:B------:R-:W-:Y:S01]  /*2d80*/  @!P4 FMUL R43, R43, 0.5 ;  /* 0x3f0000002b2bc820 */ /* 0x000fe20000400000 */
[----:B------:R-:W1:Y:S01]  /*2d90*/  MUFU.EX2 R38, R46 ;  /* 0x0000002e00267308 */ /* 0x000e620000000800 */
[----:B--2---:R-:W-:Y:S01]  /*2da0*/  @!P3 FMUL R34, R34, R34 ;  /* 0x000000222222b220 */ /* 0x004fe20000400000 */
[----:B------:R-:W-:Y:S01]  /*2db0*/  FSETP.GEU.AND P3, PT, R54, -126, PT ;  /* 0xc2fc00003600780b */ /* 0x000fe20003f6e000 */
[----:B------:R-:W-:Y:S01]  /*2dc0*/  FFMA R58, R66, UR6, -R88 ;  /* 0x00000006423a7c23 */ /* 0x000fe20008000858 */
[----:B------:R-:W-:-:S02]  /*2dd0*/  ULDC UR6, c[0x0][0x604] ;  /* 0x0001810000067ab9 */ /* 0x000fc40000000800 */
[--C-:B------:R-:W-:Y:S01]  /*2de0*/  FFMA R59, R67, UR6, -R88.reuse ;  /* 0x00000006433b7c23 */ /* 0x100fe20008000858 */
[----:B------:R-:W-:Y:S01]  /*2df0*/  @!P2 FMUL R47, R47, 0.5 ;  /* 0x3f0000002f2fa820 */ /* 0x000fe20000400000 */
[----:B------:R-:W2:Y:S01]  /*2e00*/  MUFU.EX2 R43, R43 ;  /* 0x0000002b002b7308 */ /* 0x000ea20000000800 */
[----:B---3--:R-:W-:Y:S01]  /*2e10*/  @!P5 FMUL R39, R39, R39 ;  /* 0x000000272727d220 */ /* 0x008fe20000400000 */
[----:B------:R-:W-:Y:S01]  /*2e20*/  FSETP.GEU.AND P5, PT, R50, -126, PT ;  /* 0xc2fc00003200780b */ /* 0x000fe20003fae000 */
[----:B------:R-:W-:Y:S02]  /*2e30*/  ULDC UR6, c[0x0][0x604] ;  /* 0x0001810000067ab9 */ /* 0x000fe40000000800 */
[--C-:B------:R-:W-:Y:S01]  /*2e40*/  FFMA R70, R70, UR6, -R88.reuse ;  /* 0x0000000646467c23 */ /* 0x100fe20008000858 */
[----:B------:R-:W-:Y:S01]  /*2e50*/  ULDC UR6, c[0x0][0x604] ;  /* 0x0001810000067ab9 */ /* 0x000fe20000000800 */
[----:B------:R-:W-:Y:S01]  /*2e60*/  @!P3 FMUL R54, R54, 0.5 ;  /* 0x3f0000003636b820 */ /* 0x000fe20000400000 */
[----:B------:R-:W3:Y:S01]  /*2e70*/  MUFU.EX2 R42, R42 ;  /* 0x0000002a002a7308 */ /* 0x000ee20000000800 */
[----:B-1----:R-:W-:Y:S01]  /*2e80*/  @!P6 FMUL R38, R38, R38 ;  /* 0x000000262626e220 */ /* 0x002fe20000400000 */
[----:B------:R-:W-:Y:S01]  /*2e90*/  FSETP.GEU.AND P6, PT, R51, -126, PT ;  /* 0xc2fc00003300780b */ /* 0x000fe20003fce000 */
[----:B------:R-:W-:Y:S01]  /*2ea0*/  FFMA R63, R71, UR6, -R88 ;  /* 0x00000006473f7c23 */ /* 0x000fe20008000858 */
[----:B------:R-:W-:-:S02]  /*2eb0*/  ULDC UR6, c[0x0][0x604] ;  /* 0x0001810000067ab9 */ /* 0x000fc40000000800 */
[--C-:B------:R-:W-:Y:S01]  /*2ec0*/  FFMA R67, R74, UR6, -R88.reuse ;  /* 0x000000064a437c23 */ /* 0x100fe20008000858 */
[----:B------:R-:W-:Y:S01]  /*2ed0*/  @!P5 FMUL R50, R50, 0.5 ;  /* 0x3f0000003232d820 */ /* 0x000fe20000400000 */
[----:B------:R-:W1:Y:S01]  /*2ee0*/  MUFU.EX2 R47, R47 ;  /* 0x0000002f002f7308 */ /* 0x000e620000000800 */
[----:B--2---:R-:W-:Y:S01]  /*2ef0*/  @!P4 FMUL R43, R43, R43 ;  /* 0x0000002b2b2bc220 */ /* 0x004fe20000400000 */
[----:B------:R-:W-:Y:S01]  /*2f00*/  FSETP.GEU.AND P4, PT, R55, -126, PT ;  /* 0xc2fc00003700780b */ /* 0x000fe20003f8e000 */
[----:B------:R-:W-:Y:S02]  /*2f10*/  ULDC UR6, c[0x0][0x604] ;  /* 0x0001810000067ab9 */ /* 0x000fe40000000800 */
[--C-:B------:R-:W-:Y:S01]  /*2f20*/  FFMA R66, R75, UR6, -R88.reuse ;  /* 0x000000064b427c23 */ /* 0x100fe20008000858 */
[----:B------:R-:W-:Y:S01]  /*2f30*/  ULDC UR6, c[0x0][0x604] ;  /* 0x0001810000067ab9 */ /* 0x000fe20000000800 */
[----:B------:R-:W-:Y:S01]  /*2f40*/  @!P6 FMUL R51, R51, 0.5 ;  /* 0x3f0000003333e820 */ /* 0x000fe20000400000 */
[----:B------:R-:W2:Y:S01]  /*2f50*/  MUFU.EX2 R46, R54 ;  /* 0x00000036002e7308 */ /* 0x000ea20000000800 */
[----:B---3--:R-:W-:Y:S01]  /*2f60*/  @!P1 FMUL R42, R42, R42 ;  /* 0x0000002a2a2a9220 */ /* 0x008fe20000400000 */
[----:B------:R-:W-:Y:S01]  /*2f70*/  FSETP.GEU.AND P1, PT, R62, -126, PT ;  /* 0xc2fc00003e00780b */ /* 0x000fe20003f2e000 */
[----:B------:R-:W-:Y:S01]  /*2f80*/  FFMA R71, R78, UR6, -R88 ;  /* 0x000000064e477c23 */ /* 0x000fe20008000858 */
[----:B------:R-:W-:-:S03]  /*2f90*/  ULDC UR6, c[0x0][0x604] ;  /* 0x0001810000067ab9 */ /* 0x000fc60000000800 */
[----:B------:R-:W-:Y:S01]  /*2fa0*/  @!P4 FMUL R55, R55, 0.5 ;  /* 0x3f0000003737c820 */ /* 0x000fe20000400000 */
[----:B------:R-:W3:Y:S01]  /*2fb0*/  MUFU.EX2 R50, R50 ;  /* 0x0000003200327308 */ /* 0x000ee20000000800 */
[----:B-1----:R-:W-:Y:S01]  /*2fc0*/  @!P2 FMUL R47, R47, R47 ;  /* 0x0000002f2f2fa220 */ /* 0x002fe20000400000 */
[----:B------:R-:W-:-:S05]  /*2fd0*/  FSETP.GEU.AND P2, PT, R59, -126, PT ;  /* 0xc2fc00003b00780b */ /* 0x000fca0003f4e000 */
[----:B------:R-:W-:Y:S01]  /*2fe0*/  @!P1 FMUL R62, R62, 0.5 ;  /* 0x3f0000003e3e9820 */ /* 0x000fe20000400000 */
[----:B------:R-:W1:Y:S01]  /*2ff0*/  MUFU.EX2 R51, R51 ;  /* 0x0000003300337308 */ /* 0x000e620000000800 */
[----:B--2---:R-:W-:Y:S01]  /*3000*/  @!P3 FMUL R46, R46, R46 ;  /* 0x0000002e2e2eb220 */ /* 0x004fe20000400000 */
[----:B------:R-:W-:-:S05]  /*3010*/  FSETP.GEU.AND P3, PT, R58, -126, PT ;  /* 0xc2fc00003a00780b */ /* 0x000fca0003f6e000 */
[----:B------:R-:W-:Y:S01]  /*3020*/  @!P2 FMUL R59, R59, 0.5 ;  /* 0x3f0000003b3ba820 */ /* 0x000fe20000400000 */
[----:B------:R-:W2:Y:S01]  /*3030*/  MUFU.EX2 R55, R55 ;  /* 0x0000003700377308 */ /* 0x000ea20000000800 */
[----:B---3--:R-:W-:Y:S01]  /*3040*/  @!P5 FMUL R50, R50, R50 ;  /* 0x000000323232d220 */ /* 0x008fe20000400000 */
[----:B------:R-:W-:-:S05]  /*3050*/  FSETP.GEU.AND P5, PT, R63, -126, PT ;  /* 0xc2fc00003f00780b */ /* 0x000fca0003fae000 */
        /* <DEDUP_REMOVED lines=13> */
[----:B------:R3:W4:Y:S01]  /*3130*/  MUFU.EX2 R62, R70 ;  /* 0x00000046003e7308 */ /* 0x0007220000000800 */
[----:B-1----:R-:W-:-:S06]  /*3140*/  @!P2 FMUL R59, R59, R59 ;  /* 0x0000003b3b3ba220 */ /* 0x002fcc0000400000 */
[----:B------:R-:W-:Y:S01]  /*3150*/  @!P1 FMUL R67, R67, 0.5 ;  /* 0x3f00000043439820 */ /* 0x000fe20000400000 */
[----:B------:R-:W1:Y:S01]  /*3160*/  MUFU.EX2 R63, R63 ;  /* 0x0000003f003f7308 */ /* 0x000e620000000800 */
[--C-:B---3--:R-:W-:Y:S01]  /*3170*/  FFMA R70, R79, UR6, -R88.reuse ;  /* 0x000000064f467c23 */ /* 0x108fe20008000858 */
[----:B------:R-:W-:Y:S01]  /*3180*/  ULDC UR6, c[0x0][0x604] ;  /* 0x0001810000067ab9 */ /* 0x000fe20000000800 */
[----:B--2---:R-:W-:Y:S01]  /*3190*/  @!P3 FMUL R58, R58, R58 ;  /* 0x0000003a3a3ab220 */ /* 0x004fe20000400000 */
[--C-:B------:R-:W-:Y:S01]  /*31a0*/  FFMA R75, R82, UR6, -R88.reuse ;  /* 0x00000006524b7c23 */ /* 0x100fe20008000858 */
[----:B------:R-:W-:Y:S01]  /*31b0*/  ULDC UR6, c[0x0][0x604] ;  /* 0x0001810000067ab9 */ /* 0x000fe20000000800 */
[----:B------:R-:W-:Y:S01]  /*31c0*/  FSETP.GEU.AND P2, PT, R70, -126, PT ;  /* 0xc2fc00004600780b */ /* 0x000fe20003f4e000 */
[----:B------:R-:W-:Y:S01]  /*31d0*/  FFMA R74, R83, UR6, -R88 ;  /* 0x00000006534a7c23 */ /* 0x000fe20008000858 */
[----:B------:R-:W-:Y:S01]  /*31e0*/  FSETP.GEU.AND P3, PT, R71, -126, PT ;  /* 0xc2fc00004700780b */ /* 0x000fe20003f6e000 */
[----:B----4-:R-:W-:Y:S01]  /*31f0*/  @!P6 FMUL R62, R62, R62 ;  /* 0x0000003e3e3ee220 */ /* 0x010fe20000400000 */
[----:B------:R-:W-:Y:S01]  /*3200*/  FSETP.GEU.AND P6, PT, R75, -126, PT ;  /* 0xc2fc00004b00780b */ /* 0x000fe20003fce000 */
[----:B------:R-:W2:Y:S01]  /*3210*/  MUFU.EX2 R66, R66 ;  /* 0x0000004200427308 */ /* 0x000ea20000000800 */
[----:B------:R-:W-:-:S02]  /*3220*/  ULDC UR6, c[0x0][0x604] ;  /* 0x0001810000067ab9 */ /* 0x000fc40000000800 */
[--C-:B------:R-:W-:Y:S01]  /*3230*/  FFMA R79, R86, UR6, -R88.reuse ;  /* 0x00000006564f7c23 */ /* 0x100fe20008000858 */
[----:B------:R-:W-:Y:S01]  /*3240*/  ULDC UR6, c[0x0][0x604] ;  /* 0x0001810000067ab9 */ /* 0x000fe20000000800 */
[----:B-1----:R-:W-:Y:S01]  /*3250*/  @!P5 FMUL R63, R63, R63 ;  /* 0x0000003f3f3fd220 */ /* 0x002fe20000400000 */
[----:B------:R-:W-:Y:S02]  /*3260*/  FSETP.GEU.AND P5, PT, R74, -126, PT ;  /* 0xc2fc00004a00780b */ /* 0x000fe40003fae000 */
[----:B------:R-:W-:Y:S01]  /*3270*/  @!P2 FMUL R70, R70, 0.5 ;  /* 0x3f0000004646a820 */ /* 0x000fe20000400000 */
[----:B------:R-:W1:Y:S01]  /*3280*/  MUFU.EX2 R67, R67 ;  /* 0x0000004300437308 */ /* 0x000e620000000800 */
[----:B------:R-:W-:Y:S01]  /*3290*/  @!P3 FMUL R71, R71, 0.5 ;  /* 0x3f0000004747b820 */ /* 0x000fe20000400000 */
[----:B------:R-:W-:Y:S01]  /*32a0*/  FFMA R87, R87, UR6, -R88 ;  /* 0x0000000657577c23 */ /* 0x000fe20008000858 */
[----:B------:R-:W-:Y:S01]  /*32b0*/  @!P6 FMUL R75, R75, 0.5 ;  /* 0x3f0000004b4be820 */ /* 0x000fe20000400000 */
[----:B------:R-:W-:-:S02]  /*32c0*/  ULDC UR6, c[0x0][0x604] ;  /* 0x0001810000067ab9 */ /* 0x000fc40000000800 */
[----:B------:R-:W-:Y:S01]  /*32d0*/  FMUL R13, R13, UR6 ;  /* 0x000000060d0d7c20 */ /* 0x000fe20008400000 */
[----:B------:R-:W-:Y:S01]  /*32e0*/  ULDC UR6, c[0x0][0x604] ;  /* 0x0001810000067ab9 */ /* 0x000fe20000000800 */
[----:B------:R-:W3:Y:S01]  /*32f0*/  MUFU.EX2 R70, R70 ;  /* 0x0000004600467308 */ /* 0x000ee20000000800 */
[----:B--2---:R-:W-:Y:S01]  /*3300*/  @!P4 FMUL R66, R66, R66 ;  /* 0x000000424242c220 */ /* 0x004fe20000400000 */
[--C-:B------:R-:W-:Y:S01]  /*3310*/  FFMA R78, R24, UR6, -R13.reuse ;  /* 0x00000006184e7c23 */ /* 0x100fe2000800080d */
[----:B------:R-:W-:Y:S01]  /*3320*/  @!P5 FMUL R74, R74, 0.5 ;  /* 0x3f0000004a4ad820 */ /* 0x000fe20000400000 */
[----:B------:R-:W-:Y:S01]  /*3330*/  ULDC UR6, c[0x0][0x604] ;  /* 0x0001810000067ab9 */ /* 0x000fe20000000800 */
[----:B------:R-:W-:Y:S01]  /*3340*/  FSETP.GEU.AND P4, PT, R87, -126, PT ;  /* 0xc2fc00005700780b */ /* 0x000fe20003f8e000 */
[--C-:B------:R-:W-:Y:S01]  /*3350*/  FFMA R25, R25, UR6, -R13.reuse ;  /* 0x0000000619197c23 */ /* 0x100fe2000800080d */
[----:B------:R-:W-:Y:S01]  /*3360*/  ULDC UR6, c[0x0][0x604] ;  /* 0x0001810000067ab9 */ /* 0x000fe20000000800 */
[----:B------:R-:W2:Y:S01]  /*3370*/  MUFU.EX2 R71, R71 ;  /* 0x0000004700477308 */ /* 0x000ea20000000800 */
[--C-:B------:R-:W-:Y:S01]  /*3380*/  FFMA R82, R28, UR6, -R13.reuse ;  /* 0x000000061c527c23 */ /* 0x100fe2000800080d */
[----:B-1----:R-:W-:Y:S01]  /*3390*/  @!P1 FMUL R67, R67, R67 ;  /* 0x0000004343439220 */ /* 0x002fe20000400000 */
[----:B------:R-:W-:Y:S01]  /*33a0*/  ULDC UR6, c[0x0][0x604] ;  /* 0x0001810000067ab9 */ /* 0x000fe20000000800 */
[----:B------:R-:W-:Y:S01]  /*33b0*/  FSETP.GEU.AND P1, PT, R79, -126, PT ;  /* 0xc2fc00004f00780b */ /* 0x000fe20003f2e000 */
[----:B------:R-:W-:Y:S01]  /*33c0*/  FFMA R29, R29, UR6, -R13 ;  /* 0x000000061d1d7c23 */ /* 0x000fe2000800080d */
[----:B------:R-:W-:-:S02]  /*33d0*/  ULDC UR6, c[0x0][0x604] ;  /* 0x0001810000067ab9 */ /* 0x000fc40000000800 */
[----:B------:R-:W1:Y:S01]  /*33e0*/  MUFU.EX2 R75, R75 ;  /* 0x0000004b004b7308 */ /* 0x000e620000000800 */
[----:B---3--:R-:W-:Y:S01]  /*33f0*/  @!P2 FMUL R70, R70, R70 ;  /* 0x000000464646a220 */ /* 0x008fe20000400000 */
[----:B------:R-:W-:Y:S01]  /*3400*/  FSETP.GEU.AND P2, PT, R25, -126, PT ;  /* 0xc2fc00001900780b */ /* 0x000fe20003f4e000 */
[----:B------:R-:W-:Y:S01]  /*3410*/  @!P4 FMUL R87, R87, 0.5 ;  /* 0x3f0000005757c820 */ /* 0x000fe20000400000 */
[--C-:B------:R-:W-:Y:S01]  /*3420*/  FFMA R86, R32, UR6, -R13.reuse ;  /* 0x0000000620567c23 */ /* 0x100fe2000800080d */
[----:B------:R-:W-:Y:S02]  /*3430*/  ULDC UR6, c[0x0][0x604] ;  /* 0x0001810000067ab9 */ /* 0x000fe40000000800 */
[----:B------:R-:W-:Y:S01]  /*3440*/  FFMA R33, R33, UR6, -R13 ;  /* 0x0000000621217c23 */ /* 0x000fe2000800080d */
[----:B------:R-:W3:Y:S01]  /*3450*/  MUFU.EX2 R74, R74 ;  /* 0x0000004a004a7308 */ /* 0x000ee20000000800 */
[----:B--2---:R-:W-:Y:S01]  /*3460*/  @!P3 FMUL R71, R71, R71 ;  /* 0x000000474747b220 */ /* 0x004fe20000400000 */
[----:B------:R-:W-:Y:S01]  /*3470*/  FSETP.GEU.AND P3, PT, R78, -126, PT ;  /* 0xc2fc00004e00780b */ /* 0x000fe20003f6e000 */
[----:B------:R-:W-:Y:S01]  /*3480*/  @!P1 FMUL R79, R79, 0.5 ;  /* 0x3f0000004f4f9820 */ /* 0x000fe20000400000 */
[----:B------:R-:W-:-:S03]  /*3490*/  ULDC UR6, c[0x0][0x604] ;  /* 0x0001810000067ab9 */ /* 0x000fc60000000800 */
[----:B------:R-:W-:Y:S01]  /*34a0*/  @!P2 FMUL R25, R25, 0.5 ;  /* 0x3f0000001919a820 */ /* 0x000fe20000400000 */
[----:B------:R-:W2:Y:S01]  /*34b0*/  MUFU.EX2 R24, R87 ;  /* 0x0000005700187308 */ /* 0x000ea20000000800 */
[----:B-1----:R-:W-:Y:S01]  /*34c0*/  @!P6 FMUL R75, R75, R75 ;  /* 0x0000004b4b4be220 */ /* 0x002fe20000400000 */
[----:B------:R-:W-:-:S05]  /*34d0*/  FSETP.GEU.AND P6, PT, R82, -126, PT ;  /* 0xc2fc00005200780b */ /* 0x000fca0003fce000 */
[----:B------:R-:W-:Y:S01]  /*34e0*/  @!P3 FMUL R78, R78, 0.5 ;  /* 0x3f0000004e4eb820 */ /* 0x000fe20000400000 */
[----:B------:R-:W1:Y:S01]  /*34f0*/  MUFU.EX2 R79, R79 ;  /* 0x0000004f004f7308 */ /* 0x000e620000000800 */
[----:B---3--:R-:W-:Y:S01]  /*3500*/  @!P5 FMUL R74, R74, R74 ;  /* 0x0000004a4a4ad220 */ /* 0x008fe20000400000 */
[----:B------:R-:W-:-:S03]  /*3510*/  FSETP.GEU.AND P5, PT, R29, -126, PT ;  /* 0xc2fc00001d00780b */ /* 0x000fc60003fae000 */
[----:B------:R-:W-:Y:S02]  /*3520*/  FADD R88, R43, R74 ;  /* 0x0000004a2b587221 */ /* 0x000fe40000000000 */
[----:B------:R-:W-:Y:S01]  /*3530*/  @!P6 FMUL R82, R82, 0.5 ;  /* 0x3f0000005252e820 */ /* 0x000fe20000400000 */
[----:B------:R3:W4:Y:S01]  /*3540*/  MUFU.EX2 R83, R25 ;  /* 0x0000001900537308 */ /* 0x0007220000000800 */
[----:B--2---:R-:W-:Y:S01]  /*3550*/  @!P4 FMUL R24, R24, R24 ;  /* 0x000000181818c220 */ /* 0x004fe20000400000 */
[----:B------:R-:W-:-:S05]  /*3560*/  FSETP.GEU.AND P4, PT, R33, -126, PT ;  /* 0xc2fc00002100780b */ /* 0x000fca0003f8e000 */
[----:B------:R-:W-:Y:S01]  /*3570*/  @!P5 FMUL R29, R29, 0.5 ;  /* 0x3f0000001d1dd820 */ /* 0x000fe20000400000 */
[----:B------:R-:W2:Y:S01]  /*3580*/  MUFU.EX2 R28, R78 ;  /* 0x0000004e001c7308 */ /* 0x000ea20000000800 */
[--C-:B---3--:R-:W-:Y:S01]  /*3590*/  FFMA R25, R36, UR6, -R13.reuse ;  /* 0x0000000624197c23 */ /* 0x108fe2000800080d */
[----:B------:R-:W-:Y:S01]  /*35a0*/  ULDC UR6, c[0x0][0x604] ;  /* 0x0001810000067ab9 */ /* 0x000fe20000000800 */
[----:B-1----:R-:W-:Y:S01]  /*35b0*/  @!P1 FMUL R79, R79, R79 ;  /* 0x0000004f4f4f9220 */ /* 0x002fe20000400000 */
[----:B------:R-:W-:Y:S01]  /*35c0*/  FFMA R37, R37, UR6, -R13 ;  /* 0x0000000625257c23 */ /* 0x000fe2000800080d */
[----:B------:R-:W-:Y:S01]  /*35d0*/  ULDC UR6, c[0x0][0x604] ;  /* 0x0001810000067ab9 */ /* 0x000fe20000000800 */
[----:B------:R-:W-:Y:S01]  /*35e0*/  FSETP.GEU.AND P1, PT, R86, -126, PT ;  /* 0xc2fc00005600780b */ /* 0x000fe20003f2e000 */
[----:B------:R-:W-:Y:S01]  /*35f0*/  @!P4 FMUL R33, R33, 0.5 ;  /* 0x3f0000002121c820 */ /* 0x000fe20000400000 */
[----:B------:R1:W3:Y:S01]  /*3600*/  MUFU.EX2 R32, R82 ;  /* 0x0000005200207308 */ /* 0x0002e20000000800 */
[----:B----4-:R-:W-:Y:S01]  /*3610*/  @!P2 FMUL R83, R83, R83 ;  /* 0x000000535353a220 */ /* 0x010fe20000400000 */
[----:B------:R-:W-:-:S06]  /*3620*/  FSETP.GEU.AND P2, PT, R37, -126, PT ;  /* 0xc2fc00002500780b */ /* 0x000fcc0003f4e000 */
[----:B------:R4:W5:Y:S01]  /*3630*/  MUFU.EX2 R87, R29 ;  /* 0x0000001d00577308 */ /* 0x0009620000000800 */
[----:B--2---:R-:W-:Y:S01]  /*3640*/  @!P3 FMUL R28, R28, R28 ;  /* 0x0000001c1c1cb220 */ /* 0x004fe20000400000 */
[----:B------:R-:W-:Y:S01]  /*3650*/  FSETP.GEU.AND P3, PT, R25, -126, PT ;  /* 0xc2fc00001900780b */ /* 0x000fe20003f6e000 */
[----:B------:R-:W-:Y:S01]  /*3660*/  @!P1 FMUL R86, R86, 0.5 ;  /* 0x3f00000056569820 */ /* 0x000fe20000400000 */
[----:B-1----:R-:W-:-:S03]  /*3670*/  FADD R82, R34, R67 ;  /* 0x0000004322527221 */ /* 0x002fc60000000000 */
[----:B------:R-:W-:Y:S01]  /*3680*/  @!P2 FMUL R37, R37, 0.5 ;  /* 0x3f0000002525a820 */ /* 0x000fe20000400000 */
[----:B------:R1:W2:Y:S01]  /*3690*/  MUFU.EX2 R89, R33 ;  /* 0x0000002100597308 */ /* 0x0002a20000000800 */
[--C-:B----4-:R-:W-:Y:S01]  /*36a0*/  FFMA R29, R40, UR6, -R13.reuse ;  /* 0x00000006281d7c23 */ /* 0x110fe2000800080d */
[----:B------:R-:W-:Y:S01]  /*36b0*/  ULDC UR6, c[0x0][0x604] ;  /* 0x0001810000067ab9 */ /* 0x000fe20000000800 */
[----:B---3--:R-:W-:Y:S01]  /*36c0*/  @!P6 FMUL R32, R32, R32 ;  /* 0x000000202020e220 */ /* 0x008fe20000400000 */
[--C-:B------:R-:W-:Y:S01]  /*36d0*/  FFMA R41, R41, UR6, -R13.reuse ;  /* 0x0000000629297c23 */ /* 0x100fe2000800080d */
[----:B------:R-:W-:Y:S01]  /*36e0*/  ULDC UR6, c[0x0][0x604] ;  /* 0x0001810000067ab9 */ /* 0x000fe20000000800 */
[----:B------:R-:W-:Y:S01]  /*36f0*/  FSETP.GEU.AND P6, PT, R29, -126, PT ;  /* 0xc2fc00001d00780b */ /* 0x000fe20003fce000 */
[----:B------:R-:W-:Y:S01]  /*3700*/  @!P3 FMUL R25, R25, 0.5 ;  /* 0x3f0000001919b820 */ /* 0x000fe20000400000 */
[----:B------:R3:W4:Y:S01]  /*3710*/  MUFU.EX2 R36, R86 ;  /* 0x0000005600247308 */ /* 0x0007220000000800 */
[----:B-----5:R-:W-:Y:S01]  /*3720*/  @!P5 FMUL R87, R87, R87 ;  /* 0x000000575757d220 */ /* 0x020fe20000400000 */
[----:B------:R-:W-:Y:S01]  /*3730*/  FSETP.GEU.AND P5, PT, R41, -126, PT ;  /* 0xc2fc00002900780b */ /* 0x000fe20003fae000 */
[----:B-1----:R-:W-:Y:S01]  /*3740*/  FFMA R33, R44, UR6, -R13 ;  /* 0x000000062c217c23 */ /* 0x002fe2000800080d */
[----:B------:R-:W-:-:S02]  /*3750*/  ULDC UR6, c[0x0][0x604] ;  /* 0x0001810000067ab9 */ /* 0x000fc40000000800 */
[----:B------:R-:W-:Y:S01]  /*3760*/  FFMA R45, R45, UR6, -R13 ;  /* 0x000000062d2d7c23 */ /* 0x000fe2000800080d */
[----:B------:R-:W-:Y:S01]  /*3770*/  ULDC UR6, c[0x0][0x604] ;  /* 0x0001810000067ab9 */ /* 0x000fe20000000800 */
[----:B------:R-:W1:Y:S01]  /*3780*/  MUFU.EX2 R91, R37 ;  /* 0x00000025005b7308 */ /* 0x000e620000000800 */
[----:B--2---:R-:W-:Y:S01]  /*3790*/  @!P4 FMUL R89, R89, R89 ;  /* 0x000000595959c220 */ /* 0x004fe20000400000 */
[----:B---3--:R-:W-:Y:S01]  /*37a0*/  FADD R86, R42, R75 ;  /* 0x0000004b2a567221 */ /* 0x008fe20000000000 */
[----:B------:R-:W-:Y:S01]  /*37b0*/  @!P6 FMUL R29, R29, 0.5 ;  /* 0x3f0000001d1de820 */ /* 0x000fe20000400000 */
[----:B------:R-:W-:-:S03]  /*37c0*/  FSETP.GEU.AND P4, PT, R45, -126, PT ;  /* 0xc2fc00002d00780b */ /* 0x000fc60003f8e000 */
[----:B------:R-:W-:Y:S01]  /*37d0*/  @!P5 FMUL R41, R41, 0.5 ;  /* 0x3f0000002929d820 */ /* 0x000fe20000400000 */
[----:B------:R2:W3:Y:S01]  /*37e0*/  MUFU.EX2 R40, R25 ;  /* 0x0000001900287308 */ /* 0x0004e20000000800 */
[----:B----4-:R-:W-:Y:S01]  /*37f0*/  @!P1 FMUL R36, R36, R36 ;  /* 0x0000002424249220 */ /* 0x010fe20000400000 */
[----:B------:R-:W-:-:S06]  /*3800*/  FSETP.GEU.AND P1, PT, R33, -126, PT ;  /* 0xc2fc00002100780b */ /* 0x000fcc0003f2e000 */
[----:B------:R4:W5:Y:S01]  /*3810*/  MUFU.EX2 R44, R29 ;  /* 0x0000001d002c7308 */ /* 0x0009620000000800 */
[--C-:B--2---:R-:W-:Y:S01]  /*3820*/  FFMA R25, R48, UR6, -R13.reuse ;  /* 0x0000000630197c23 */ /* 0x104fe2000800080d */
[----:B------:R-:W-:Y:S01]  /*3830*/  ULDC UR6, c[0x0][0x604] ;  /* 0x0001810000067ab9 */ /* 0x000fe20000000800 */
[----:B-1----:R-:W-:Y:S01]  /*3840*/  @!P2 FMUL R91, R91, R91 ;  /* 0x0000005b5b5ba220 */ /* 0x002fe20000400000 */
[--C-:B------:R-:W-:Y:S01]  /*3850*/  FFMA R49, R49, UR6, -R13.reuse ;  /* 0x0000000631317c23 */ /* 0x100fe2000800080d */
[----:B------:R-:W-:Y:S01]  /*3860*/  ULDC UR6, c[0x0][0x604] ;  /* 0x0001810000067ab9 */ /* 0x000fe20000000800 */
[----:B------:R-:W-:Y:S01]  /*3870*/  @!P4 FMUL R45, R45, 0.5 ;  /* 0x3f0000002d2dc820 */ /* 0x000fe20000400000 */
[----:B------:R-:W-:Y:S01]  /*3880*/  @!P1 FMUL R33, R33, 0.5 ;  /* 0x3f00000021219820 */ /* 0x000fe20000400000 */
[----:B------:R-:W1:Y:S01]  /*3890*/  MUFU.EX2 R93, R41 ;  /* 0x00000029005d7308 */ /* 0x000e620000000800 */
[--C-:B----4-:R-:W-:Y:S01]  /*38a0*/  FFMA R29, R52, UR6, -R13.reuse ;  /* 0x00000006341d7c23 */ /* 0x110fe2000800080d */
[----:B------:R-:W-:Y:S01]  /*38b0*/  ULDC UR6, c[0x0][0x604] ;  /* 0x0001810000067ab9 */ /* 0x000fe20000000800 */
[----:B------:R-:W-:Y:S01]  /*38c0*/  FSETP.GEU.AND P2, PT, R49, -126, PT ;  /* 0xc2fc00003100780b */ /* 0x000fe20003f4e000 */
[--C-:B------:R-:W-:Y:S01]  /*38d0*/  FFMA R53, R53, UR6, -R13.reuse ;  /* 0x0000000635357c23 */ /* 0x100fe2000800080d */
[----:B---3--:R-:W-:Y:S01]  /*38e0*/  @!P3 FMUL R40, R40, R40 ;  /* 0x000000282828b220 */ /* 0x008fe20000400000 */
[----:B------:R-:W-:Y:S01]  /*38f0*/  FSETP.GEU.AND P3, PT, R25, -126, PT ;  /* 0xc2fc00001900780b */ /* 0x000fe20003f6e000 */
[----:B------:R-:W-:Y:S01]  /*3900*/  ULDC UR6, c[0x0][0x604] ;  /* 0x0001810000067ab9 */ /* 0x000fe20000000800 */
[----:B------:R-:W2:Y:S01]  /*3910*/  MUFU.EX2 R95, R45 ;  /* 0x0000002d005f7308 */ /* 0x000ea20000000800 */
[----:B-----5:R-:W-:Y:S01]  /*3920*/  @!P6 FMUL R44, R44, R44 ;  /* 0x0000002c2c2ce220 */ /* 0x020fe20000400000 */
[----:B------:R-:W-:Y:S01]  /*3930*/  FSETP.GEU.AND P6, PT, R29, -126, PT ;  /* 0xc2fc00001d00780b */ /* 0x000fe20003fce000 */
[----:B------:R-:W-:Y:S01]  /*3940*/  FFMA R99, R56, UR6, -R13 ;  /* 0x0000000638637c23 */ /* 0x000fe2000800080d */
[----:B------:R-:W-:-:S04]  /*3950*/  ULDC UR6, c[0x0][0x604] ;  /* 0x0001810000067ab9 */ /* 0x000fc80000000800 */
[----:B------:R-:W-:Y:S01]  /*3960*/  @!P2 FMUL R49, R49, 0.5 ;  /* 0x3f0000003131a820 */ /* 0x000fe20000400000 */
[----:B-1----:R-:W-:Y:S01]  /*3970*/  @!P5 FMUL R93, R93, R93 ;  /* 0x0000005d5d5dd220 */ /* 0x002fe20000400000 */
[----:B------:R-:W-:Y:S01]  /*3980*/  FSETP.GEU.AND P5, PT, R53, -126, PT ;  /* 0xc2fc00003500780b */ /* 0x000fe20003fae000 */
[----:B------:R-:W-:Y:S01]  /*3990*/  @!P3 FMUL R25, R25, 0.5 ;  /* 0x3f0000001919b820 */ /* 0x000fe20000400000 */
[----:B------:R-:W1:Y:S03]  /*39a0*/  MUFU.EX2 R48, R33 ;  /* 0x0000002100307308 */ /* 0x000e660000000800 */
[----:B------:R-:W-:Y:S01]  /*39b0*/  @!P6 FMUL R29, R29, 0.5 ;  /* 0x3f0000001d1de820 */ /* 0x000fe20000400000 */
[----:B--2---:R-:W-:-:S04]  /*39c0*/  @!P4 FMUL R95, R95, R95 ;  /* 0x0000005f5f5fc220 */ /* 0x004fc80000400000 */
[----:B------:R-:W2:Y:S03]  /*39d0*/  MUFU.EX2 R97, R49 ;  /* 0x0000003100617308 */ /* 0x000ea60000000800 */
[----:B------:R-:W-:-:S05]  /*39e0*/  @!P5 FMUL R53, R53, 0.5 ;  /* 0x3f0000003535d820 */ /* 0x000fca0000400000 */
[----:B------:R3:W4:Y:S01]  /*39f0*/  MUFU.EX2 R52, R25 ;  /* 0x0000001900347308 */ /* 0x0007220000000800 */
[----:B-1----:R-:W-:Y:S01]  /*3a00*/  @!P1 FMUL R48, R48, R48 ;  /* 0x0000003030309220 */ /* 0x002fe20000400000 */
[----:B------:R-:W-:-:S06]  /*3a10*/  FSETP.GEU.AND P1, PT, R99, -126, PT ;  /* 0xc2fc00006300780b */ /* 0x000fcc0003f2e000 */
[----:B------:R1:W5:Y:S01]  /*3a20*/  MUFU.EX2 R56, R29 ;  /* 0x0000001d00387308 */ /* 0x0003620000000800 */
[--C-:B---3--:R-:W-:Y:S01]  /*3a30*/  FFMA R25, R57, UR6, -R13.reuse ;  /* 0x0000000639197c23 */ /* 0x108fe2000800080d */
[----:B------:R-:W-:Y:S01]  /*3a40*/  ULDC UR6, c[0x0][0x604] ;  /* 0x0001810000067ab9 */ /* 0x000fe20000000800 */
[----:B--2---:R-:W-:Y:S01]  /*3a50*/  @!P2 FMUL R97, R97, R97 ;  /* 0x000000616161a220 */ /* 0x004fe20000400000 */
[--C-:B------:R-:W-:Y:S01]  /*3a60*/  FFMA R33, R60, UR6, -R13.reuse ;  /* 0x000000063c217c23 */ /* 0x100fe2000800080d */
[----:B------:R-:W-:Y:S01]  /*3a70*/  ULDC UR6, c[0x0][0x604] ;  /* 0x0001810000067ab9 */ /* 0x000fe20000000800 */
[----:B------:R-:W-:Y:S01]  /*3a80*/  FSETP.GEU.AND P4, PT, R25, -126, PT ;  /* 0xc2fc00001900780b */ /* 0x000fe20003f8e000 */
[----:B------:R-:W-:Y:S01]  /*3a90*/  @!P1 FMUL R99, R99, 0.5 ;  /* 0x3f00000063639820 */ /* 0x000fe20000400000 */
[----:B------:R-:W2:Y:S01]  /*3aa0*/  MUFU.EX2 R57, R53 ;  /* 0x0000003500397308 */ /* 0x000ea20000000800 */
[--C-:B-1----:R-:W-:Y:S01]  /*3ab0*/  FFMA R29, R61, UR6, -R13.reuse ;  /* 0x000000063d1d7c23 */ /* 0x102fe2000800080d */
[----:B------:R-:W-:Y:S01]  /*3ac0*/  ULDC UR6, c[0x0][0x604] ;  /* 0x0001810000067ab9 */ /* 0x000fe20000000800 */
[----:B----4-:R-:W-:Y:S01]  /*3ad0*/  @!P3 FMUL R52, R52, R52 ;  /* 0x000000343434b220 */ /* 0x010fe20000400000 */
[--C-:B------:R-:W-:Y:S01]  /*3ae0*/  FFMA R37, R64, UR6, -R13.reuse ;  /* 0x0000000640257c23 */ /* 0x100fe2000800080d */
[----:B------:R-:W-:Y:S01]  /*3af0*/  ULDC UR6, c[0x0][0x604] ;  /* 0x0001810000067ab9 */ /* 0x000fe20000000800 */
[----:B------:R-:W-:Y:S01]  /*3b00*/  FSETP.GEU.AND P2, PT, R29, -126, PT ;  /* 0xc2fc00001d00780b */ /* 0x000fe20003f4e000 */
[----:B------:R-:W-:Y:S01]  /*3b10*/  FFMA R41, R65, UR6, -R13 ;  /* 0x0000000641297c23 */ /* 0x000fe2000800080d */
[----:B------:R-:W-:Y:S01]  /*3b20*/  FSETP.GEU.AND P3, PT, R33, -126, PT ;  /* 0xc2fc00002100780b */ /* 0x000fe20003f6e000 */
[----:B-----5:R-:W-:Y:S01]  /*3b30*/  @!P6 FMUL R56, R56, R56 ;  /* 0x000000383838e220 */ /* 0x020fe20000400000 */
[----:B------:R-:W-:Y:S01]  /*3b40*/  FSETP.GEU.AND P6, PT, R37, -126, PT ;  /* 0xc2fc00002500780b */ /* 0x000fe20003fce000 */
[----:B------:R-:W-:Y:S01]  /*3b50*/  @!P4 FMUL R25, R25, 0.5 ;  /* 0x3f0000001919c820 */ /* 0x000fe20000400000 */
[----:B------:R-:W-:Y:S01]  /*3b60*/  ULDC UR6, c[0x0][0x604] ;  /* 0x0001810000067ab9 */ /* 0x000fe20000000800 */
[----:B------:R-:W1:Y:S01]  /*3b70*/  MUFU.EX2 R99, R99 ;  /* 0x0000006300637308 */ /* 0x000e620000000800 */
[----:B--2---:R-:W-:Y:S01]  /*3b80*/  @!P5 FMUL R57, R57, R57 ;  /* 0x000000393939d220 */ /* 0x004fe20000400000 */
[----:B------:R-:W-:-:S04]  /*3b90*/  FSETP.GEU.AND P5, PT, R41, -126, PT ;  /* 0xc2fc00002900780b */ /* 0x000fc80003fae000 */
[----:B------:R-:W-:Y:S02]  /*3ba0*/  @!P2 FMUL R29, R29, 0.5 ;  /* 0x3f0000001d1da820 */ /* 0x000fe40000400000 */
[----:B------:R2:W3:Y:S01]  /*3bb0*/  MUFU.EX2 R60, R25 ;  /* 0x00000019003c7308 */ /* 0x0004e20000000800 */
[----:B------:R-:W-:Y:S01]  /*3bc0*/  @!P3 FMUL R33, R33, 0.5 ;  /* 0x3f0000002121b820 */ /* 0x000fe20000400000 */
[----:B------:R-:W-:-:S06]  /*3bd0*/  @!P6 FMUL R37, R37, 0.5 ;  /* 0x3f0000002525e820 */ /* 0x000fcc0000400000 */
[----:B------:R-:W4:Y:S01]  /*3be0*/  MUFU.EX2 R64, R29 ;  /* 0x0000001d00407308 */ /* 0x000f220000000800 */
[----:B--2---:R-:W-:Y:S01]  /*3bf0*/  FFMA R25, R68, UR6, -R13 ;  /* 0x0000000644197c23 */ /* 0x004fe2000800080d */
[----:B------:R-:W-:Y:S01]  /*3c00*/  @!P5 FMUL R41, R41, 0.5 ;  /* 0x3f0000002929d820 */ /* 0x000fe20000400000 */
[----:B------:R-:W-:Y:S01]  /*3c10*/  ULDC UR6, c[0x0][0x604] ;  /* 0x0001810000067ab9 */ /* 0x000fe20000000800 */
[----:B-1----:R-:W-:Y:S02]  /*3c20*/  @!P1 FMUL R99, R99, R99 ;  /* 0x0000006363639220 */ /* 0x002fe40000400000 */
[----:B------:R-:W-:Y:S02]  /*3c30*/  FSETP.GEU.AND P1, PT, R25, -126, PT ;  /* 0xc2fc00001900780b */ /* 0x000fe40003f2e000 */
[----:B------:R1:W-:Y:S01]  /*3c40*/  MUFU.EX2 R61, R33 ;  /* 0x00000021003d7308 */ /* 0x0003e20000000800 */
[----:B---3--:R-:W-:-:S07]  /*3c50*/  @!P4 FMUL R60, R60, R60 ;  /* 0x0000003c3c3cc220 */ /* 0x008fce0000400000 */
[----:B------:R2:W3:Y:S01]  /*3c60*/  MUFU.EX2 R65, R37 ;  /* 0x0000002500417308 */ /* 0x0004e20000000800 */
[--C-:B-1----:R-:W-:Y:S01]  /*3c70*/  FFMA R33, R72, UR6, -R13.reuse ;  /* 0x0000000648217c23 */ /* 0x102fe2000800080d */
[----:B------:R-:W-:Y:S01]  /*3c80*/  ULDC UR6, c[0x0][0x604] ;  /* 0x0001810000067ab9 */ /* 0x000fe20000000800 */
[----:B----4-:R-:W-:Y:S01]  /*3c90*/  @!P2 FMUL R64, R64, R64 ;  /* 0x000000404040a220 */ /* 0x010fe20000400000 */
[--C-:B------:R-:W-:Y:S01]  /*3ca0*/  FFMA R72, R69, UR6, -R13.reuse ;  /* 0x0000000645487c23 */ /* 0x100fe2000800080d */
[----:B------:R-:W-:Y:S01]  /*3cb0*/  ULDC UR6, c[0x0][0x604] ;  /* 0x0001810000067ab9 */ /* 0x000fe20000000800 */
[----:B------:R-:W-:Y:S01]  /*3cc0*/  FSETP.GEU.AND P4, PT, R33, -126, PT ;  /* 0xc2fc00002100780b */ /* 0x000fe20003f8e000 */
[--C-:B------:R-:W-:Y:S01]  /*3cd0*/  FFMA R78, R73, UR6, -R13.reuse ;  /* 0x00000006494e7c23 */ /* 0x100fe2000800080d */
[----:B------:R-:W1:Y:S01]  /*3ce0*/  MUFU.EX2 R68, R41 ;  /* 0x0000002900447308 */ /* 0x000e620000000800 */
[----:B------:R-:W-:Y:S01]  /*3cf0*/  ULDC UR6, c[0x0][0x604] ;  /* 0x0001810000067ab9 */ /* 0x000fe20000000800 */
[----:B------:R-:W-:Y:S01]  /*3d00*/  @!P1 FMUL R25, R25, 0.5 ;  /* 0x3f00000019199820 */ /* 0x000fe20000400000 */
[--C-:B------:R-:W-:Y:S01]  /*3d10*/  FFMA R29, R80, UR6, -R13.reuse ;  /* 0x00000006501d7c23 */ /* 0x100fe2000800080d */
[----:B------:R-:W-:Y:S01]  /*3d20*/  ULDC UR6, c[0x0][0x604] ;  /* 0x0001810000067ab9 */ /* 0x000fe20000000800 */
[----:B------:R-:W-:Y:S01]  /*3d30*/  FSETP.GEU.AND P2, PT, R78, -126, PT ;  /* 0xc2fc00004e00780b */ /* 0x000fe20003f4e000 */
[----:B--2---:R-:W-:Y:S01]  /*3d40*/  FFMA R37, R81, UR6, -R13 ;  /* 0x0000000651257c23 */ /* 0x004fe2000800080d */
[----:B------:R-:W-:Y:S01]  /*3d50*/  ULDC UR6, c[0x0][0x604] ;  /* 0x0001810000067ab9 */ /* 0x000fe20000000800 */
[----:B------:R2:W4:Y:S01]  /*3d60*/  MUFU.EX2 R69, R25 ;  /* 0x0000001900457308 */ /* 0x0005220000000800 */
[----:B---3--:R-:W-:Y:S01]  /*3d70*/  @!P6 FMUL R65, R65, R65 ;  /* 0x000000414141e220 */ /* 0x008fe20000400000 */
[----:B------:R-:W-:Y:S01]  /*3d80*/  FSETP.GEU.AND P6, PT, R29, -126, PT ;  /* 0xc2fc00001d00780b */ /* 0x000fe20003fce000 */
[----:B------:R-:W-:Y:S01]  /*3d90*/  @!P4 FMUL R33, R33, 0.5 ;  /* 0x3f0000002121c820 */ /* 0x000fe20000400000 */
[----:B------:R-:W-:Y:S01]  /*3da0*/  @!P3 FMUL R61, R61, R61 ;  /* 0x0000003d3d3db220 */ /* 0x000fe20000400000 */
[----:B------:R-:W-:-:S03]  /*3db0*/  FSETP.GEU.AND P3, PT, R72, -126, PT ;  /* 0xc2fc00004800780b */ /* 0x000fc60003f6e000 */
[----:B------:R3:W5:Y:S01]  /*3dc0*/  MUFU.EX2 R73, R33 ;  /* 0x0000002100497308 */ /* 0x0007620000000800 */
[----:B-1----:R-:W-:Y:S01]  /*3dd0*/  @!P5 FMUL R68, R68, R68 ;  /* 0x000000444444d220 */ /* 0x002fe20000400000 */
[----:B------:R-:W-:Y:S01]  /*3de0*/  FSETP.GEU.AND P5, PT, R37, -126, PT ;  /* 0xc2fc00002500780b */ /* 0x000fe20003fae000 */
[----:B------:R-:W-:Y:S01]  /*3df0*/  @!P2 FMUL R78, R78, 0.5 ;  /* 0x3f0000004e4ea820 */ /* 0x000fe20000400000 */
[--C-:B--2---:R-:W-:Y:S01]  /*3e00*/  FFMA R25, R76, UR6, -R13.reuse ;  /* 0x000000064c197c23 */ /* 0x104fe2000800080d */
[----:B------:R-:W-:Y:S02]  /*3e10*/  ULDC UR6, c[0x0][0x604] ;  /* 0x0001810000067ab9 */ /* 0x000fe40000000800 */
[----:B------:R-:W-:Y:S01]  /*3e20*/  @!P6 FMUL R29, R29, 0.5 ;  /* 0x3f0000001d1de820 */ /* 0x000fe20000400000 */
[--C-:B------:R-:W-:Y:S01]  /*3e30*/  FFMA R80, R77, UR6, -R13.reuse ;  /* 0x000000064d507c23 */ /* 0x100fe2000800080d */
[----:B------:R-:W1:Y:S01]  /*3e40*/  MUFU.EX2 R78, R78 ;  /* 0x0000004e004e7308 */ /* 0x000e620000000800 */
[----:B------:R-:W-:Y:S01]  /*3e50*/  ULDC UR6, c[0x0][0x604] ;  /* 0x0001810000067ab9 */ /* 0x000fe20000000800 */
[----:B------:R-:W-:Y:S01]  /*3e60*/  @!P3 FMUL R72, R72, 0.5 ;  /* 0x3f0000004848b820 */ /* 0x000fe20000400000 */
[--C-:B------:R-:W-:Y:S01]  /*3e70*/  FFMA R84, R84, UR6, -R13.reuse ;  /* 0x0000000654547c23 */ /* 0x100fe2000800080d */
[----:B------:R-:W-:Y:S01]  /*3e80*/  FFMA R13, R85, UR7, -R13 ;  /* 0x00000007550d7c23 */ /* 0x000fe2000800080d */
[----:B---3--:R-:W-:Y:S01]  /*3e90*/  FADD R33, R17, R58 ;  /* 0x0000003a11217221 */ /* 0x008fe20000000000 */
[----:B------:R-:W-:Y:S01]  /*3ea0*/  @!P5 FMUL R37, R37, 0.5 ;  /* 0x3f0000002525d820 */ /* 0x000fe20000400000 */
[----:B----4-:R-:W-:Y:S01]  /*3eb0*/  @!P1 FMUL R69, R69, R69 ;  /* 0x0000004545459220 */ /* 0x010fe20000400000 */
[----:B------:R2:W3:Y:S01]  /*3ec0*/  MUFU.EX2 R81, R29 ;  /* 0x0000001d00517308 */ /* 0x0004e20000000800 */
[----:B-----5:R-:W-:Y:S01]  /*3ed0*/  @!P4 FMUL R73, R73, R73 ;  /* 0x000000494949c220 */ /* 0x020fe20000400000 */
[----:B------:R-:W-:Y:S01]  /*3ee0*/  FSETP.GEU.AND P4, PT, R25, -126, PT ;  /* 0xc2fc00001900780b */ /* 0x000fe20003f8e000 */
[----:B------:R-:W-:Y:S01]  /*3ef0*/  FADD R100, R33, R86 ;  /* 0x0000005621647221 */ /* 0x000fe20000000000 */
[----:B------:R-:W-:Y:S01]  /*3f00*/  FADD R33, R26, R59 ;  /* 0x0000003b1a217221 */ /* 0x000fe20000000000 */
[----:B------:R-:W-:-:S03]  /*3f10*/  FADD R86, R38, R71 ;  /* 0x0000004726567221 */ /* 0x000fc60000000000 */
[----:B------:R-:W4:Y:S01]  /*3f20*/  MUFU.EX2 R76, R37 ;  /* 0x00000025004c7308 */ /* 0x000f220000000800 */
[----:B-1----:R-:W-:Y:S01]  /*3f30*/  @!P2 FMUL R78, R78, R78 ;  /* 0x0000004e4e4ea220 */ /* 0x002fe20000400000 */
[----:B------:R-:W-:Y:S01]  /*3f40*/  FSETP.GEU.AND P2, PT, R80, -126, PT ;  /* 0xc2fc00005000780b */ /* 0x000fe20003f4e000 */
[----:B--2---:R-:W-:Y:S01]  /*3f50*/  FADD R29, R14, R51 ;  /* 0x000000330e1d7221 */ /* 0x004fe20000000000 */
[----:B------:R-:W-:Y:S01]  /*3f60*/  FADD R102, R33, R88 ;  /* 0x0000005821667221 */ /* 0x000fe20000000000 */
[----:B------:R-:W-:Y:S01]  /*3f70*/  FADD R33, R30, R63 ;  /* 0x0000003f1e217221 */ /* 0x000fe20000000000 */
[----:B------:R-:W-:Y:S01]  /*3f80*/  FADD R88, R47, R24 ;  /* 0x000000182f587221 */ /* 0x000fe20000000000 */
[----:B------:R-:W-:Y:S01]  /*3f90*/  @!P4 FMUL R25, R25, 0.5 ;  /* 0x3f0000001919c820 */ /* 0x000fe20000400000 */
[----:B------:R-:W-:Y:S01]  /*3fa0*/  FADD R49, R29, R82 ;  /* 0x000000521d317221 */ /* 0x000fe20000000000 */
[----:B---3--:R-:W-:Y:S01]  /*3fb0*/  @!P6 FMUL R81, R81, R81 ;  /* 0x000000515151e220 */ /* 0x008fe20000400000 */
[----:B------:R-:W-:Y:S01]  /*3fc0*/  FSETP.GEU.AND P6, PT, R84, -126, PT ;  /* 0xc2fc00005400780b */ /* 0x000fe20003fce000 */
[----:B------:R1:W-:Y:S01]  /*3fd0*/  MUFU.EX2 R77, R25 ;  /* 0x00000019004d7308 */ /* 0x0003e20000000800 */
[----:B------:R-:W-:Y:S01]  /*3fe0*/  FADD R82, R35, R66 ;  /* 0x0000004223527221 */ /* 0x000fe20000000000 */
[----:B------:R-:W-:Y:S01]  /*3ff0*/  FADD R29, R27, R54 ;  /* 0x000000361b1d7221 */ /* 0x000fe20000000000 */
[----:B------:R-:W-:Y:S01]  /*4000*/  FADD R103, R33, R88 ;  /* 0x0000005821677221 */ /* 0x000fe20000000000 */
[----:B------:R-:W-:Y:S01]  /*4010*/  @!P2 FMUL R80, R80, 0.5 ;  /* 0x3f0000005050a820 */ /* 0x000fe20000400000 */
[----:B------:R-:W-:Y:S01]  /*4020*/  FADD R33, R36, R65 ;  /* 0x0000004124217221 */ /* 0x000fe20000000000 */
[----:B----4-:R-:W-:Y:S01]  /*4030*/  @!P5 FMUL R76, R76, R76 ;  /* 0x0000004c4c4cd220 */ /* 0x010fe20000400000 */
[----:B------:R-:W-:Y:S01]  /*4040*/  FSETP.GEU.AND P5, PT, R13, -126, PT ;  /* 0xc2fc00000d00780b */ /* 0x000fe20003fae000 */
[----:B------:R-:W2:Y:S01]  /*4050*/  MUFU.EX2 R72, R72 ;  /* 0x0000004800487308 */ /* 0x000ea20000000800 */
[----:B-1----:R-:W-:Y:S01]  /*4060*/  FADD R25, R15, R50 ;  /* 0x000000320f197221 */ /* 0x002fe20000000000 */
[----:B------:R-:W-:Y:S01]  /*4070*/  FADD R96, R29, R86 ;  /* 0x000000561d607221 */ /* 0x000fe20000000000 */
[----:B------:R-:W-:Y:S01]  /*4080*/  FADD R29, R31, R62 ;  /* 0x0000003e1f1d7221 */ /* 0x000fe20000000000 */
[----:B------:R-:W-:Y:S01]  /*4090*/  @!P6 FMUL R84, R84, 0.5 ;  /* 0x3f0000005454e820 */ /* 0x000fe20000400000 */
[----:B------:R-:W-:Y:S01]  /*40a0*/  FADD R53, R25, R82 ;  /* 0x0000005219357221 */ /* 0x000fe20000000000 */
[----:B------:R-:W-:Y:S01]  /*40b0*/  FADD R82, R39, R70 ;  /* 0x0000004627527221 */ /* 0x000fe20000000000 */
[----:B------:R-:W-:Y:S01]  /*40c0*/  FADD R25, R18, R55 ;  /* 0x0000003712197221 */ /* 0x000fe20000000000 */
[----:B------:R-:W1:Y:S01]  /*40d0*/  MUFU.EX2 R80, R80 ;  /* 0x0000005000507308 */ /* 0x000e620000000800 */
[----:B------:R-:W-:Y:S01]  /*40e0*/  FADD R86, R46, R79 ;  /* 0x0000004f2e567221 */ /* 0x000fe20000000000 */
[----:B------:R-:W-:Y:S01]  /*40f0*/  FADD R88, R52, R81 ;  /* 0x0000005134587221 */ /* 0x000fe20000000000 */
[----:B------:R-:W-:Y:S01]  /*4100*/  FADD R98, R25, R82 ;  /* 0x0000005219627221 */ /* 0x000fe20000000000 */
[----:B------:R-:W-:Y:S01]  /*4110*/  @!P5 FMUL R13, R13, 0.5 ;  /* 0x3f0000000d0dd820 */ /* 0x000fe20000400000 */
[----:B------:R-:W-:Y:S01]  /*4120*/  FADD R101, R29, R86 ;  /* 0x000000561d657221 */ /* 0x000fe20000000000 */
[----:B------:R-:W-:Y:S01]  /*4130*/  FADD R25, R28, R99 ;  /* 0x000000631c197221 */ /* 0x000fe20000000000 */
[----:B------:R-:W-:Y:S01]  /*4140*/  FADD R29, R83, R60 ;  /* 0x0000003c531d7221 */ /* 0x000fe20000000000 */
[----:B------:R3:W4:Y:S01]  /*4150*/  MUFU.EX2 R85, R84 ;  /* 0x0000005400557308 */ /* 0x0007220000000800 */
[----:B------:R-:W-:Y:S01]  /*4160*/  FADD R86, R93, R78 ;  /* 0x0000004e5d567221 */ /* 0x000fe20000000000 */
[----:B------:R-:W-:Y:S01]  /*4170*/  FADD R37, R89, R68 ;  /* 0x0000004459257221 */ /* 0x000fe20000000000 */
[----:B------:R-:W-:Y:S01]  /*4180*/  FADD R90, R97, R76 ;  /* 0x0000004c615a7221 */ /* 0x000fe20000000000 */
[----:B--2---:R-:W-:Y:S01]  /*4190*/  @!P3 FMUL R72, R72, R72 ;  /* 0x000000484848b220 */ /* 0x004fe20000400000 */
[----:B------:R-:W-:Y:S01]  /*41a0*/  @!P4 FMUL R77, R77, R77 ;  /* 0x0000004d4d4dc220 */ /* 0x000fe20000400000 */
[----:B------:R-:W-:Y:S01]  /*41b0*/  FADD R92, R33, R88 ;  /* 0x00000058215c7221 */ /* 0x000fe20000000000 */
[----:B------:R-:W-:Y:S01]  /*41c0*/  FADD R45, R29, R86 ;  /* 0x000000561d2d7221 */ /* 0x000fe20000000000 */
[----:B------:R2:W5:Y:S01]  /*41d0*/  MUFU.EX2 R82, R13 ;  /* 0x0000000d00527308 */ /* 0x0005620000000800 */
[----:B---3--:R-:W-:Y:S01]  /*41e0*/  FADD R84, R44, R73 ;  /* 0x000000492c547221 */ /* 0x008fe20000000000 */
[----:B-1----:R-:W-:Y:S01]  /*41f0*/  @!P2 FMUL R80, R80, R80 ;  /* 0x000000505050a220 */ /* 0x002fe20000400000 */
[----:B------:R-:W-:Y:S01]  /*4200*/  FADD R94, R37, R90 ;  /* 0x0000005a255e7221 */ /* 0x000fe20000000000 */
[----:B------:R-:W-:Y:S01]  /*4210*/  FADD R29, R40, R69 ;  /* 0x00000045281d7221 */ /* 0x000fe20000000000 */
[----:B------:R-:W-:Y:S01]  /*4220*/  FADD R41, R25, R84 ;  /* 0x0000005419297221 */ /* 0x000fe20000000000 */
[----:B------:R-:W-:Y:S01]  /*4230*/  FADD R84, R48, R77 ;  /* 0x0000004d30547221 */ /* 0x000fe20000000000 */
[----:B------:R-:W-:Y:S01]  /*4240*/  FADD R25, R87, R64 ;  /* 0x0000004057197221 */ /* 0x000fe20000000000 */
[----:B------:R-:W-:Y:S01]  /*4250*/  FADD R86, R95, R80 ;  /* 0x000000505f567221 */ /* 0x000fe20000000000 */
[----:B----4-:R-:W-:Y:S01]  /*4260*/  @!P6 FMUL R85, R85, R85 ;  /* 0x000000555555e220 */ /* 0x010fe20000400000 */
[----:B--2---:R-:W-:Y:S01]  /*4270*/  FADD R13, R32, R61 ;  /* 0x0000003d200d7221 */ /* 0x004fe20000000000 */
[----:B------:R-:W-:Y:S01]  /*4280*/  FADD R33, R91, R72 ;  /* 0x000000485b217221 */ /* 0x000fe20000000000 */
[----:B------:R-:W-:Y:S01]  /*4290*/  FADD R25, R25, R86 ;  /* 0x0000005619197221 */ /* 0x000fe20000000000 */
[----:B------:R-:W-:Y:S01]  /*42a0*/  FADD R88, R56, R85 ;  /* 0x0000005538587221 */ /* 0x000fe20000000000 */
[----:B------:R-:W-:Y:S01]  /*42b0*/  FADD R13, R13, R84 ;  /* 0x000000540d0d7221 */ /* 0x000fe20000000000 */
[----:B------:R-:W-:Y:S01]  /*42c0*/  FADD R41, R41, R92 ;  /* 0x0000005c29297221 */ /* 0x000fe20000000000 */
[----:B------:R-:W-:Y:S01]  /*42d0*/  FADD R45, R45, R94 ;  /* 0x0000005e2d2d7221 */ /* 0x000fe20000000000 */
[----:B-----5:R-:W-:Y:S01]  /*42e0*/  @!P5 FMUL R82, R82, R82 ;  /* 0x000000525252d220 */ /* 0x020fe20000400000 */
[----:B------:R-:W-:Y:S01]  /*42f0*/  FADD R88, R29, R88 ;  /* 0x000000581d587221 */ /* 0x000fe20000000000 */
        /* <DEDUP_REMOVED lines=8> */
[----:B------:R-:W-:Y:S01]  /*4380*/  F2FP.F16.F32.PACK_AB R37, R43, R42 ;  /* 0x0000002a2b25723e */ /* 0x000fe200000000ff */
[----:B------:R-:W-:Y:S01]  /*4390*/  FADD R49, R49, R96 ;  /* 0x0000006031317221 */ /* 0x000fe20000000000 */
[----:B------:R-:W-:Y:S01]  /*43a0*/  FADD R90, R25, R90 ;  /* 0x0000005a195a7221 */ /* 0x000fe20000000000 */
[----:B------:R-:W-:Y:S01]  /*43b0*/  FADD R98, R53, R98 ;  /* 0x0000006235627221 */ /* 0x000fe20000000000 */
[----:B------:R-:W-:-:S02]  /*43c0*/  F2FP.F16.F32.PACK_AB R43, R55, R54 ;  /* 0x00000036372b723e */ /* 0x000fc400000000ff */
[----:B------:R-:W-:Y:S01]  /*43d0*/  FADD R90, R45, R90 ;  /* 0x0000005a2d5a7221 */ /* 0x000fe20000000000 */
[----:B------:R-:W-:Y:S01]  /*43e0*/  F2FP.F16.F32.PACK_AB R55, R24, R79 ;  /* 0x0000004f1837723e */ /* 0x000fe200000000ff */
[----:B------:R-:W-:Y:S01]  /*43f0*/  FADD R13, R49, R98 ;  /* 0x00000062310d7221 */ /* 0x000fe20000000000 */
[----:B------:R-:W-:Y:S01]  /*4400*/  F2FP.F16.F32.PACK_AB R25, R15, R14 ;  /* 0x0000000e0f19723e */ /* 0x000fe200000000ff */
[----:B------:R-:W-:Y:S01]  /*4410*/  FADD R15, R41, R90 ;  /* 0x0000005a290f7221 */ /* 0x000fe20000000000 */
[----:B------:R-:W-:Y:S02]  /*4420*/  F2FP.F16.F32.PACK_AB R29, R26, R17 ;  /* 0x000000111a1d723e */ /* 0x000fe400000000ff */
[----:B------:R-:W-:Y:S02]  /*4430*/  F2FP.F16.F32.PACK_AB R33, R35, R34 ;  /* 0x000000222321723e */ /* 0x000fe400000000ff */
[----:B------:R-:W-:Y:S02]  /*4440*/  F2FP.F16.F32.PACK_AB R24, R83, R28 ;  /* 0x0000001c5318723e */ /* 0x000fe400000000ff */
[----:B------:R-:W-:-:S02]  /*4450*/  F2FP.F16.F32.PACK_AB R31, R30, R31 ;  /* 0x0000001f1e1f723e */ /* 0x000fc400000000ff */
[----:B------:R-:W-:Y:S02]  /*4460*/  F2FP.F16.F32.PACK_AB R35, R39, R38 ;  /* 0x000000262723723e */ /* 0x000fe400000000ff */
[----:B------:R-:W-:Y:S02]  /*4470*/  F2FP.F16.F32.PACK_AB R26, R87, R32 ;  /* 0x00000020571a723e */ /* 0x000fe400000000ff */
        /* <DEDUP_REMOVED lines=22> */
[----:B------:R-:W-:Y:S02]  /*45e0*/  MOV R17, 0x2 ;  /* 0x0000000200117802 */ /* 0x000fe40000000f00 */
[----:B------:R-:W-:-:S07]  /*45f0*/  SHF.L.U32 R57, RZ, 0x1f, RZ ;  /* 0x0000001fff397819 */ /* 0x000fce00000006ff */
.L_x_23:
[----:B-1----:R1:W2:Y:S02]  /*4600*/  SYNCS.PHASECHK.TRANS64.TRYWAIT P1, [R2+URZ+0x24008], R57 ;  /* 0x02400839020075a7 */ /* 0x0022a4000802017f */
[----:B--2---:R-:W-:Y:S05]  /*4610*/  @!P1 NANOSLEEP.SYNCS 0x989680 ;  /* 0x009896800000995d */ /* 0x004fea0003900000 */
[----:B------:R-:W2:Y:S02]  /*4620*/  @!P1 SYNCS.PHASECHK.TRANS64 P1, [R2+URZ+0x24008], R57 ;  /* 0x02400839020095a7 */ /* 0x000ea4000802007f */
[----:B--2---:R-:W-:Y:S05]  /*4630*/  @!P1 BRA `(.L_x_23) ;  /* 0xfffffffc00f09947 */ /* 0x004fea000383ffff */
[----:B------:R-:W-:Y:S01]  /*4640*/  ULOP3.LUT UR15, UR15, 0x4000000, URZ, 0xfc, !UPT ;  /* 0x040000000f0f7892 */ /* 0x000fe2000f8efc3f */
[----:B------:R-:W-:Y:S01]  /*4650*/  WARPGROUP.ARRIVE ;  /* 0x00000000000079c5 */ /* 0x000fe20000000000 */
[----:B------:R-:W-:Y:S01]  /*4660*/  UMOV UR7, 0x40000040 ;  /* 0x4000004000077882 */ /* 0x000fe20000000000 */
[C---:B------:R-:W-:Y:S01]  /*4670*/  ISETP.GE.AND P1, PT, R19.reuse, 0x3, PT ;  /* 0x000000031300780c */ /* 0x040fe20003f26270 */
[----:B------:R-:W-:Y:S01]  /*4680*/  UIADD3 UR6, UR15, 0x800, URZ ;  /* 0x000008000f067890 */ /* 0x000fe2000fffe03f */
[----:B------:R-:W-:Y:S01]  /*4690*/  VIADD R14, R2, 0x24020 ;  /* 0x00024020020e7836 */ /* 0x000fe20000000000 */
[----:B------:R-:W-:Y:S01]  /*46a0*/  IADD3 R12, R12, 0x80, RZ ;  /* 0x000000800c0c7810 */ /* 0x000fe20007ffe0ff */
[----:B------:R-:W-:-:S03]  /*46b0*/  VIADD R19, R19, 0xffffffff ;  /* 0xffffffff13137836 */ /* 0x000fc60000000000 */
[----:B------:R-:W-:-:S03]  /*46c0*/  PRMT R18, RZ, 0x654, R14 ;  /* 0x00000654ff127816 */ /* 0x000fc6000000000e */
[----:B------:R-:W-:Y:S01]  /*46d0*/  HGMMA.64x128x16.F32 R88, R24, gdesc[UR4].tnspB, RZ, !UPT, gsb0 ;  /* 0x41e0000418587df0 */ /* 0x000fe2000c0008ff */
[----:B------:R-:W-:Y:S01]  /*46e0*/  UIADD3 UR6, UR15, 0x880, URZ ;  /* 0x000008800f067890 */ /* 0x000fe2000fffe03f */
[----:B------:R-:W-:Y:S01]  /*46f0*/  UMOV UR7, 0x40000040 ;  /* 0x4000004000077882 */ /* 0x000fe20000000000 */
[----:B------:R-:W-:Y:S02]  /*4700*/  WARPGROUP.DEPBAR.LE gsb0, 0x0 ;  /* 0x00008000000079c5 */ /* 0x000fe40000010000 */
[----:B------:R-:W-:-:S07]  /*4710*/  WARPGROUP.ARRIVE ;  /* 0x00000000000079c5 */ /* 0x000fce0000000000 */
[----:B------:R-:W-:Y:S01]  /*4720*/  HGMMA.64x128x16.F32 R88, R28, gdesc[UR4].tnspB, R88, gsb0 ;  /* 0x41e000041c587df0 */ /* 0x000fe20008000858 */
        /* <DEDUP_REMOVED lines=29> */
[----:B------:R-:W-:Y:S03]  /*4900*/  HGMMA.64x128x16.F32 R88, R52, gdesc[UR4].tnspB, R88, gsb0 ;  /* 0x41e0000434587df0 */ /* 0x000fe60008000858 */
[----:B------:R-:W-:Y:S02]  /*4910*/  WARPGROUP.DEPBAR.LE gsb0, 0x0 ;  /* 0x00008000000079c5 */ /* 0x000fe40000010000 */
[----:B------:R2:W-:Y:S01]  /*4920*/  SYNCS.ARRIVE.TRANS64.RED.A1T0 RZ, [R18+URZ], RZ ;  /* 0x000000ff12ff79a7 */ /* 0x0005e2000810043f */
[----:B------:R-:W-:Y:S05]  /*4930*/  @!P1 BRA `(.L_x_24) ;  /* 0x0000003000909947 */ /* 0x000fea0003800000 */
[----:B------:R-:W-:Y:S01]  /*4940*/  MOV R155, R21 ;  /* 0x00000015009b7202 */ /* 0x000fe20000000f00 */
[----:B------:R-:W-:Y:S01]  /*4950*/  IMAD.MOV.U32 R153, RZ, RZ, R20 ;  /* 0x000000ffff997224 */ /* 0x000fe200078e0014 */
[----:B------:R-:W-:Y:S01]  /*4960*/  MOV R17, 0x2 ;  /* 0x0000000200117802 */ /* 0x000fe20000000f00 */
[----:B------:R-:W-:Y:S01]  /*4970*/  IMAD.MOV.U32 R7, RZ, RZ, 0x1 ;  /* 0x00000001ff077424 */ /* 0x000fe200078e00ff */
[----:B------:R-:W-:Y:S01]  /*4980*/  MOV R4, RZ ;  /* 0x000000ff00047202 */ /* 0x000fe20000000f00 */
[----:B------:R-:W-:-:S06]  /*4990*/  ULDC.64 UR22, c[0x0][0x198] ;  /* 0x0000660000167ab9 */ /* 0x000fcc0000000a00 */
.L_x_36:
[C---:B------:R-:W-:Y:S01]  /*49a0*/  ISETP.GT.AND P1, PT, R19.reuse, 0x2, PT ;  /* 0x000000021300780c */ /* 0x040fe20003f24270 */
[----:B------:R-:W-:Y:S01]  /*49b0*/  VIADD R19, R19, 0xffffffff ;  /* 0xffffffff13137836 */ /* 0x000fe20000000000 */
[----:B------:R-:W-:Y:S02]  /*49c0*/  LEA R21, R17, R2, 0x3 ;  /* 0x0000000211157211 */ /* 0x000fe400078e18ff */
[----:B-12---:R-:W-:-:S09]  /*49d0*/  SHF.L.U32 R18, R4, 0x1f, RZ ;  /* 0x0000001f04127819 */ /* 0x006fd200000006ff */
.L_x_25:
[----:B--2---:R2:W3:Y:S02]  /*49e0*/  SYNCS.PHASECHK.TRANS64.TRYWAIT P2, [R21+URZ+0x24000], R18 ;  /* 0x02400012150075a7 */ /* 0x0044e4000804017f */
[----:B---3--:R-:W-:Y:S05]  /*49f0*/  @!P2 NANOSLEEP.SYNCS 0x989680 ;  /* 0x009896800000a95d */ /* 0x008fea0003900000 */
[----:B------:R-:W3:Y:S02]  /*4a00*/  @!P2 SYNCS.PHASECHK.TRANS64 P2, [R21+URZ+0x24000], R18 ;  /* 0x024000121500a5a7 */ /* 0x000ee4000804007f */
[----:B---3--:R-:W-:Y:S05]  /*4a10*/  @!P2 BRA `(.L_x_25) ;  /* 0xfffffffc00f0a947 */ /* 0x008fea000383ffff */
[----:B------:R-:W-:Y:S05]  /*4a20*/  WARPSYNC.ALL ;  /* 0x0000000000007948 */ /* 0x000fea0003800000 */
[----:B------:R-:W-:Y:S01]  /*4a30*/  R2UR UR6, R17 ;  /* 0x00000000110672ca */ /* 0x000fe200000e0000 */
[----:B-1----:R-:W-:Y:S01]  /*4a40*/  WARPGROUP.ARRIVE ;  /* 0x00000000000079c5 */ /* 0x002fe20000000000 */
[----:B------:R-:W-:Y:S01]  /*4a50*/  R2UR UR8, R22 ;  /* 0x00000000160872ca */ /* 0x000fe200000e0000 */
[----:B------:R-:W-:Y:S01]  /*4a60*/  UMOV UR11, 0x40000040 ;  /* 0x40000040000b7882 */ /* 0x000fe20000000000 */
[----:B------:R-:W-:Y:S01]  /*4a70*/  R2UR UR9, R23 ;  /* 0x00000000170972ca */ /* 0x000fe200000e0000 */
[----:B------:R-:W-:Y:S01]  /*4a80*/  UMOV UR59, 0x40000040 ;  /* 0x40000040003b7882 */ /* 0x000fe20000000000 */
[----:B------:R-:W-:Y:S01]  /*4a90*/  UMOV UR55, 0x40000040 ;  /* 0x4000004000377882 */ /* 0x000fe20000000000 */
[----:B------:R-:W-:Y:S01]  /*4aa0*/  UMOV UR51, 0x40000040 ;  /* 0x4000004000337882 */ /* 0x000fe20000000000 */
[----:B------:R-:W-:Y:S01]  /*4ab0*/  UMOV UR47, 0x40000040 ;  /* 0x40000040002f7882 */ /* 0x000fe20000000000 */
[----:B------:R-:W-:Y:S01]  /*4ac0*/  UMOV UR31, 0x40000040 ;  /* 0x40000040001f7882 */ /* 0x000fe20000000000 */
[----:B------:R-:W-:Y:S01]  /*4ad0*/  UMOV UR27, 0x40000040 ;  /* 0x40000040001b7882 */ /* 0x000fe20000000000 */
[----:B------:R-:W-:Y:S01]  /*4ae0*/  UMOV UR7, 0x40000040 ;  /* 0x4000004000077882 */ /* 0x000fe20000000000 */
[----:B------:R-:W-:Y:S01]  /*4af0*/  ISETP.NE.AND P2, PT, R10, RZ, PT ;  /* 0x000000ff0a00720c */ /* 0x000fe20003f45270 */
[----:B------:R-:W-:-:S04]  /*4b00*/  ULEA UR6, UR6, UR14, 0xb ;  /* 0x0000000e06067291 */ /* 0x000fc8000f8e583f */
[----:B------:R-:W-:Y:S02]  /*4b10*/  UIADD3 UR58, UR6, 0x2, URZ ;  /* 0x00000002063a7890 */ /* 0x000fe4000fffe03f */
[----:B------:R-:W-:Y:S02]  /*4b20*/  UIADD3 UR54, UR6, 0x4, URZ ;  /* 0x0000000406367890 */ /* 0x000fe4000fffe03f */
[----:B------:R-:W-:Y:S01]  /*4b30*/  UMOV UR10, UR6 ;  /* 0x00000006000a7c82 */ /* 0x000fe20008000000 */
[----:B------:R-:W-:Y:S01]  /*4b40*/  UIADD3 UR50, UR6, 0x6, URZ ;  /* 0x0000000606327890 */ /* 0x000fe2000fffe03f */
[----:B------:R-:W-:Y:S01]  /*4b50*/  HGMMA.64x128x16.F32 R24, gdesc[UR8], RZ, !UPT, gsb0 ;  /* 0x01e00000081879f0 */ /* 0x000fe2000c0008ff */
[----:B------:R-:W-:Y:S02]  /*4b60*/  UIADD3 UR46, UR6, 0x400, URZ ;  /* 0x00000400062e7890 */ /* 0x000fe4000fffe03f */
[----:B------:R-:W-:Y:S02]  /*4b70*/  UIADD3 UR30, UR6, 0x402, URZ ;  /* 0x00000402061e7890 */ /* 0x000fe4000fffe03f */
[----:B------:R-:W-:-:S02]  /*4b80*/  UIADD3 UR26, UR6, 0x404, URZ ;  /* 0x00000404061a7890 */ /* 0x000fc4000fffe03f */
[----:B------:R-:W-:Y:S01]  /*4b90*/  UIADD3 UR6, UR6, 0x406, URZ ;  /* 0x0000040606067890 */ /* 0x000fe2000fffe03f */
        /* <DEDUP_REMOVED lines=22> */
[----:B------:R-:W-:Y:S05]  /*4d00*/  @P2 BRA `(.L_x_26) ;  /* 0x0000000000a82947 */ /* 0x000fea0003800000 */
[----:B------:R-:W-:-:S13]  /*4d10*/  ISETP.LT.OR P3, PT, R8, 0x1, !P0 ;  /* 0x000000010800780c */ /* 0x000fda0004761670 */
[----:B------:R-:W-:Y:S05]  /*4d20*/  @P3 BRA `(.L_x_27) ;  /* 0x00000000009c3947 */ /* 0x000fea0003800000 */
[----:B------:R-:W-:Y:S01]  /*4d30*/  ISETP.NE.AND P4, PT, R0, RZ, PT ;  /* 0x000000ff0000720c */ /* 0x000fe20003f85270 */
[----:B--2---:R-:W-:Y:S01]  /*4d40*/  IMAD R18, R5, 0x8, R2 ;  /* 0x0000000805127824 */ /* 0x004fe200078e0202 */
[----:B------:R-:W-:-:S11]  /*4d50*/  SHF.L.U32 R21, R6, 0x1f, RZ ;  /* 0x0000001f06157819 */ /* 0x000fd600000006ff */
.L_x_28:
[----:B-1----:R1:W2:Y:S02]  /*4d60*/  SYNCS.PHASECHK.TRANS64.TRYWAIT P3, [R18+URZ+0x24020], R21 ;  /* 0x02402015120075a7 */ /* 0x0022a4000806017f */
[----:B--2---:R-:W-:Y:S05]  /*4d70*/  @!P3 NANOSLEEP.SYNCS 0x989680 ;  /* 0x009896800000b95d */ /* 0x004fea0003900000 */
[----:B------:R-:W2:Y:S02]  /*4d80*/  @!P3 SYNCS.PHASECHK.TRANS64 P3, [R18+URZ+0x24020], R21 ;  /* 0x024020151200b5a7 */ /* 0x000ea4000806007f */
[----:B--2---:R-:W-:Y:S05]  /*4d90*/  @!P3 BRA `(.L_x_28) ;  /* 0xfffffffc00f0b947 */ /* 0x004fea000383ffff */
[----:B------:R-:W-:Y:S05]  /*4da0*/  @P4 BRA `(.L_x_29) ;  /* 0x0000000000144947 */ /* 0x000fea0003800000 */
[----:B------:R-:W-:Y:S02]  /*4db0*/  LOP3.LUT P3, RZ, R16, 0x1f, RZ, 0xc0, !PT ;  /* 0x0000001f10ff7812 */ /* 0x000fe4000786c0ff */
[----:B-1----:R-:W-:-:S04]  /*4dc0*/  MOV R21, 0x8000 ;  /* 0x0000800000157802 */ /* 0x002fc80000000f00 */
[----:B------:R2:W-:Y:S07]  /*4dd0*/  SYNCS.ARRIVE.TRANS64 RZ, [R18+URZ+0x24000], R21 ;  /* 0x0240001512ff79a7 */ /* 0x0005ee000800003f */
[----:B------:R-:W-:Y:S05]  /*4de0*/  @!P3 BRA `(.L_x_29) ;  /* 0x000000000004b947 */ /* 0x000fea0003800000 */
[----:B------:R-:W-:Y:S01]  /*4df0*/  BPT.TRAP 0x1 ;  /* 0x000000040000795c */ /* 0x000fe20000300000 */
.L_x_29:
[----:B------:R-:W-:Y:S01]  /*4e00*/  IMAD R20, R5, 0x8000, R2 ;  /* 0x0000800005147824 */ /* 0x000fe200078e0202 */
[----:B------:R-:W-:Y:S01]  /*4e10*/  R2UR UR35, R9 ;  /* 0x00000000092372ca */ /* 0x000fe200000e0000 */
[----:B------:R-:W-:Y:S01]  /*4e20*/  UIADD3 UR6, UP0, UR22, 0x1f0, URZ ;  /* 0x000001f016067890 */ /* 0x000fe2000ff1e03f */
[----:B------:R-:W-:Y:S01]  /*4e30*/  R2UR UR33, R18 ;  /* 0x00000000122172ca */ /* 0x000fe200000e0000 */
[----:B------:R-:W-:Y:S01]  /*4e40*/  UMOV UR16, 0x0 ;  /* 0x0000000000107882 */ /* 0x000fe20000000000 */
[----:B------:R-:W-:Y:S01]  /*4e50*/  R2UR UR8, R20 ;  /* 0x00000000140872ca */ /* 0x000fe200000e0000 */
[----:B------:R-:W-:Y:S01]  /*4e60*/  UIADD3.X UR7, URZ, UR23, URZ, UP0, !UPT ;  /* 0x000000173f077290 */ /* 0x000fe200087fe43f */
[----:B------:R-:W-:Y:S01]  /*4e70*/  IADD3 R5, R5, 0x1, RZ ;  /* 0x0000000105057810 */ /* 0x000fe20007ffe0ff */
[----:B------:R-:W-:Y:S01]  /*4e80*/  UMOV UR17, 0x10000000 ;  /* 0x1000000000117882 */ /* 0x000fe20000000000 */
[----:B------:R-:W-:Y:S01]  /*4e90*/  UMOV UR34, URZ ;  /* 0x0000003f00227c82 */ /* 0x000fe20008000000 */
[----:B------:R-:W-:Y:S01]  /*4ea0*/  UMOV UR10, 0x40 ;  /* 0x00000040000a7882 */ /* 0x000fe20000000000 */
[----:B------:R-:W-:Y:S01]  /*4eb0*/  UMOV UR12, UR36 ;  /* 0x00000024000c7c82 */ /* 0x000fe20008000000 */
[----:B------:R-:W-:Y:S01]  /*4ec0*/  UMOV UR13, UR37 ;  /* 0x00000025000d7c82 */ /* 0x000fe20008000000 */
[----:B------:R-:W-:Y:S01]  /*4ed0*/  ISETP.NE.AND P3, PT, R5, 0x4, PT ;  /* 0x000000040500780c */ /* 0x000fe20003f65270 */
[----:B------:R-:W-:-:S02]  /*4ee0*/  USHF.L.U32 UR35, UR35, 0x7, URZ ;  /* 0x0000000723237899 */ /* 0x000fc4000800063f */
[----:B------:R-:W-:Y:S01]  /*4ef0*/  UIADD3 UR33, UR33, 0x24000, URZ ;  /* 0x0002400021217890 */ /* 0x000fe2000fffe03f */
[----:B-12---:R-:W-:Y:S01]  /*4f00*/  SEL R21, RZ, 0x1, P3 ;  /* 0x00000001ff157807 */ /* 0x006fe20001800000 */
[----:B------:R-:W-:Y:S01]  /*4f10*/  UIADD3 UR32, UR8, 0x4000, URZ ;  /* 0x0000400008207890 */ /* 0x000fe2000fffe03f */
[----:B------:R-:W-:Y:S01]  /*4f20*/  SEL R5, R5, RZ, P3 ;  /* 0x000000ff05057207 */ /* 0x000fe20001800000 */
[----:B------:R-:W-:Y:S01]  /*4f30*/  UIADD3 UR8, UR8, 0x8000, URZ ;  /* 0x0000800008087890 */ /* 0x000fe2000fffe03f */
[----:B------:R-:W-:Y:S01]  /*4f40*/  LOP3.LUT R6, R6, R21, RZ, 0x3c, !PT ;  /* 0x0000001506067212 */ /* 0x000fe200078e3cff */
[----:B------:R-:W-:Y:S01]  /*4f50*/  UMOV UR11, UR35 ;  /* 0x00000023000b7c82 */ /* 0x000fe20008000000 */
[----:B------:R-:W-:-:S04]  /*4f60*/  UMOV UR9, UR33 ;  /* 0x0000002100097c82 */ /* 0x000fc80008000000 */
[----:B------:R1:W-:Y:S02]  /*4f70*/  UTMALDG.4D [UR32], [UR6], desc[UR16] ;  /* 0x00001020060075b4 */ /* 0x0003e40008019000 */
[----:B------:R1:W-:Y:S02]  /*4f80*/  UTMALDG.4D [UR8], [UR6], desc[UR16] ;  /* 0x00001008060075b4 */ /* 0x0003e40008019000 */
[----:B-1----:R-:W-:Y:S01]  /*4f90*/  NOP ;  /* 0x0000000000007918 */ /* 0x002fe20000000000 */
.L_x_27:
[----:B------:R-:W-:-:S07]  /*4fa0*/  VIADD R8, R8, 0xffffffff ;  /* 0xffffffff08087836 */ /* 0x000fce0000000000 */
.L_x_26:
[----:B------:R-:W-:Y:S01]  /*4fb0*/  IADD3 R17, R17, 0x1, RZ ;  /* 0x0000000111117810 */ /* 0x000fe20007ffe0ff */
[----:B------:R-:W-:Y:S05]  /*4fc0*/  WARPSYNC.ALL ;  /* 0x0000000000007948 */ /* 0x000fea0003800000 */
[----:B------:R-:W-:-:S04]  /*4fd0*/  ISETP.NE.AND P3, PT, R17, 0x4, PT ;  /* 0x000000041100780c */ /* 0x000fc80003f65270 */
[----:B--2---:R-:W-:Y:S02]  /*4fe0*/  SEL R21, RZ, 0x1, P3 ;  /* 0x00000001ff157807 */ /* 0x004fe40001800000 */
[----:B------:R-:W-:Y:S02]  /*4ff0*/  SEL R17, R17, RZ, P3 ;  /* 0x000000ff11117207 */ /* 0x000fe40001800000 */
[----:B------:R-:W-:Y:S02]  /*5000*/  LOP3.LUT R4, R4, R21, RZ, 0x3c, !PT ;  /* 0x0000001504047212 */ /* 0x000fe400078e3cff */
[----:B------:R-:W-:Y:S01]  /*5010*/  FMNMX R18, R24, R155, !PT ;  /* 0x0000009b18127209 */ /* 0x000fe20007800000 */
[----:B------:R-:W-:Y:S01]  /*5020*/  ULDC UR6, c[0x0][0x604] ;  /* 0x0001810000067ab9 */ /* 0x000fe20000000800 */
[----:B------:R-:W-:Y:S01]  /*5030*/  FMNMX R20, R26, R153, !PT ;  /* 0x000000991a147209 */ /* 0x000fe20007800000 */
[----:B------:R-:W-:Y:S01]  /*5040*/  IMAD R158, R17, 0x8, R2 ;  /* 0x00000008119e7824 */ /* 0x000fe200078e0202 */
[----:B------:R-:W-:-:S02]  /*5050*/  FMNMX R21, R25, R18, !PT ;  /* 0x0000001219157209 */ /* 0x000fc40007800000 */
[----:B------:R-:W-:Y:S02]  /*5060*/  FMNMX R157, R27, R20, !PT ;  /* 0x000000141b9d7209 */ /* 0x000fe40007800000 */
[----:B------:R-:W-:Y:S02]  /*5070*/  FMNMX R18, R28, R21, !PT ;  /* 0x000000151c127209 */ /* 0x000fe40007800000 */
[----:B------:R-:W-:Y:S02]  /*5080*/  FMNMX R20, R30, R157, !PT ;  /* 0x0000009d1e147209 */ /* 0x000fe40007800000 */
[----:B------:R-:W-:Y:S02]  /*5090*/  FMNMX R21, R29, R18, !PT ;  /* 0x000000121d157209 */ /* 0x000fe40007800000 */
[----:B------:R-:W-:Y:S02]  /*50a0*/  FMNMX R157, R31, R20, !PT ;  /* 0x000000141f9d7209 */ /* 0x000fe40007800000 */
        /* <DEDUP_REMOVED lines=55> */
[----:B------:R-:W-:-:S03]  /*5420*/  FMNMX R152, R87, R20, !PT ;  /* 0x0000001457987209 */ /* 0x000fc60007800000 */
[----:B------:R-:W1:Y:S04]  /*5430*/  SHFL.BFLY PT, R21, R18, 0x1, 0x1f ;  /* 0x0c201f0012157f89 */ /* 0x000e6800000e0000 */
[----:B------:R-:W2:Y:S01]  /*5440*/  SHFL.BFLY PT, R159, R152, 0x1, 0x1f ;  /* 0x0c201f00989f7f89 */ /* 0x000ea200000e0000 */
[----:B-1----:R-:W-:Y:S02]  /*5450*/  FMNMX R157, R18, R21, !PT ;  /* 0x00000015129d7209 */ /* 0x002fe40007800000 */
[----:B--2---:R-:W-:-:S03]  /*5460*/  FMNMX R159, R152, R159, !PT ;  /* 0x0000009f989f7209 */ /* 0x004fc60007800000 */
[----:B------:R-:W1:Y:S04]  /*5470*/  SHFL.BFLY PT, R20, R157, 0x2, 0x1f ;  /* 0x0c401f009d147f89 */ /* 0x000e6800000e0000 */
[----:B------:R-:W2:Y:S01]  /*5480*/  SHFL.BFLY PT, R154, R159, 0x2, 0x1f ;  /* 0x0c401f009f9a7f89 */ /* 0x000ea200000e0000 */
[----:B-1----:R-:W-:Y:S01]  /*5490*/  FMNMX R21, R157, R20, !PT ;  /* 0x000000149d157209 */ /* 0x002fe20007800000 */
[C---:B------:R-:W-:Y:S01]  /*54a0*/  IMAD R157, R7.reuse, 0x8, R14 ;  /* 0x00000008079d7824 */ /* 0x040fe200078e020e */
[----:B------:R-:W-:Y:S02]  /*54b0*/  IADD3 R7, R7, 0x1, RZ ;  /* 0x0000000107077810 */ /* 0x000fe40007ffe0ff */
[----:B--2---:R-:W-:Y:S02]  /*54c0*/  FMNMX R20, R159, R154, !PT ;  /* 0x0000009a9f147209 */ /* 0x004fe40007800000 */
[----:B------:R-:W-:-:S02]  /*54d0*/  FSETP.NEU.AND P3, PT, R21, -INF , PT ;  /* 0xff8000001500780b */ /* 0x000fc40003f6d000 */
[C---:B------:R-:W-:Y:S02]  /*54e0*/  FSETP.NEU.AND P4, PT, R20.reuse, -INF , PT ;  /* 0xff8000001400780b */ /* 0x040fe40003f8d000 */
[----:B------:R-:W-:Y:S02]  /*54f0*/  FSEL R154, R21, RZ, P3 ;  /* 0x000000ff159a7208 */ /* 0x000fe40001800000 */
[----:B------:R-:W-:Y:S02]  /*5500*/  FSEL R156, R20, RZ, P4 ;  /* 0x000000ff149c7208 */ /* 0x000fe40002000000 */
[----:B------:R-:W-:Y:S01]  /*5510*/  PRMT R157, RZ, 0x654, R157 ;  /* 0x00000654ff9d7816 */ /* 0x000fe2000000009d */
[----:B------:R-:W-:Y:S02]  /*5520*/  FADD R18, -R154, R155 ;  /* 0x0000009b9a127221 */ /* 0x000fe40000000100 */
[----:B------:R-:W-:Y:S01]  /*5530*/  FADD R152, -R156, R153 ;  /* 0x000000999c987221 */ /* 0x000fe20000000100 */
[----:B------:R1:W-:Y:S01]  /*5540*/  SYNCS.ARRIVE.TRANS64.RED.A1T0 RZ, [R157+URZ], RZ ;  /* 0x000000ff9dff79a7 */ /* 0x0003e2000810043f */
[----:B------:R-:W-:-:S02]  /*5550*/  FMUL R153, R18, UR6 ;  /* 0x0000000612997c20 */ /* 0x000fc40008400000 */
[----:B------:R-:W-:-:S03]  /*5560*/  FMUL R155, R152, UR6 ;  /* 0x00000006989b7c20 */ /* 0x000fc60008400000 */
[----:B------:R-:W-:Y:S02]  /*5570*/  FSETP.GEU.AND P3, PT, R153, -126, PT ;  /* 0xc2fc00009900780b */ /* 0x000fe40003f6e000 */
[----:B------:R-:W-:Y:S02]  /*5580*/  FSETP.GEU.AND P4, PT, R155, -126, PT ;  /* 0xc2fc00009b00780b */ /* 0x000fe40003f8e000 */
[----:B-1----:R-:W-:-:S09]  /*5590*/  SHF.L.U32 R157, R4, 0x1f, RZ ;  /* 0x0000001f049d7819 */ /* 0x002fd200000006ff */
[----:B------:R-:W-:Y:S02]  /*55a0*/  @!P3 FMUL R153, R153, 0.5 ;  /* 0x3f0000009999b820 */ /* 0x000fe40000400000 */
[----:B------:R-:W-:Y:S02]  /*55b0*/  @!P4 FMUL R155, R155, 0.5 ;  /* 0x3f0000009b9bc820 */ /* 0x000fe40000400000 */
[----:B------:R-:W1:Y:S08]  /*55c0*/  MUFU.EX2 R152, R153 ;  /* 0x0000009900987308 */ /* 0x000e700000000800 */
[----:B------:R-:W2:Y:S01]  /*55d0*/  MUFU.EX2 R18, R155 ;  /* 0x0000009b00127308 */ /* 0x000ea20000000800 */
[----:B-1----:R-:W-:Y:S01]  /*55e0*/  @!P3 FMUL R152, R152, R152 ;  /* 0x000000989898b220 */ /* 0x002fe20000400000 */
[----:B------:R-:W-:-:S03]  /*55f0*/  ISETP.NE.AND P3, PT, R7, 0x4, PT ;  /* 0x000000040700780c */ /* 0x000fc60003f65270 */
[-C--:B------:R-:W-:Y:S01]  /*5600*/  FMUL R88, R88, R152.reuse ;  /* 0x0000009858587220 */ /* 0x080fe20000400000 */
[-C--:B------:R-:W-:Y:S01]  /*5610*/  FMUL R89, R89, R152.reuse ;  /* 0x0000009859597220 */ /* 0x080fe20000400000 */
[-C--:B------:R-:W-:Y:S01]  /*5620*/  FMUL R92, R92, R152.reuse ;  /* 0x000000985c5c7220 */ /* 0x080fe20000400000 */
[----:B------:R-:W-:Y:S01]  /*5630*/  FMUL R93, R93, R152 ;  /* 0x000000985d5d7220 */ /* 0x000fe20000400000 */
[----:B--2---:R-:W-:Y:S01]  /*5640*/  @!P4 FMUL R18, R18, R18 ;  /* 0x000000121212c220 */ /* 0x004fe20000400000 */
[-C--:B------:R-:W-:Y:S01]  /*5650*/  FMUL R96, R96, R152.reuse ;  /* 0x0000009860607220 */ /* 0x080fe20000400000 */
        /* <DEDUP_REMOVED lines=26> */
[----:B------:R-:W-:Y:S01]  /*5800*/  FMUL R149, R149, R152 ;  /* 0x0000009895957220 */ /* 0x000fe20000400000 */
        /* <DEDUP_REMOVED lines=31> */
[----:B------:R-:W-:-:S07]  /*5a00*/  FMUL R151, R151, R18 ;  /* 0x0000001297977220 */ /* 0x000fce0000400000 */
.L_x_30:
[----:B-1----:R1:W2:Y:S02]  /*5a10*/  SYNCS.PHASECHK.TRANS64.TRYWAIT P4, [R158+URZ+0x24000], R157 ;  /* 0x0240009d9e0075a7 */ /* 0x0022a4000808017f */
[----:B--2---:R-:W-:Y:S05]  /*5a20*/  @!P4 NANOSLEEP.SYNCS 0x989680 ;  /* 0x009896800000c95d */ /* 0x004fea0003900000 */
[----:B------:R-:W2:Y:S02]  /*5a30*/  @!P4 SYNCS.PHASECHK.TRANS64 P4, [R158+URZ+0x24000], R157 ;  /* 0x0240009d9e00c5a7 */ /* 0x000ea4000808007f */
[----:B--2---:R-:W-:Y:S05]  /*5a40*/  @!P4 BRA `(.L_x_30) ;  /* 0xfffffffc00f0c947 */ /* 0x004fea000383ffff */
[----:B------:R-:W-:Y:S01]  /*5a50*/  ULDC UR7, c[0x0][0x604] ;  /* 0x0001810000077ab9 */ /* 0x000fe20000000800 */
[----:B------:R-:W-:Y:S01]  /*5a60*/  R2UR UR6, R17 ;  /* 0x00000000110672ca */ /* 0x000fe200000e0000 */
[----:B------:R-:W-:Y:S01]  /*5a70*/  FMUL R153, R154, UR7 ;  /* 0x000000079a997c20 */ /* 0x000fe20008400000 */
[----:B------:R-:W-:Y:S01]  /*5a80*/  FMUL R156, R156, UR7 ;  /* 0x000000079c9c7c20 */ /* 0x000fe20008400000 */
[----:B------:R-:W-:Y:S01]  /*5a90*/  UMOV UR11, 0x40000040 ;  /* 0x40000040000b7882 */ /* 0x000fe20000000000 */
[----:B------:R-:W-:Y:S01]  /*5aa0*/  SEL R7, R7, RZ, P3 ;  /* 0x000000ff07077207 */ /* 0x000fe20001800000 */
[--C-:B------:R-:W-:Y:S01]  /*5ab0*/  FFMA R24, R24, UR7, -R153.reuse ;  /* 0x0000000718187c23 */ /* 0x100fe20008000899 */
[--C-:B------:R-:W-:Y:S01]  /*5ac0*/  FFMA R25, R25, UR7, -R153.reuse ;  /* 0x0000000719197c23 */ /* 0x100fe20008000899 */
[--C-:B------:R-:W-:Y:S01]  /*5ad0*/  FFMA R28, R28, UR7, -R153.reuse ;  /* 0x000000071c1c7c23 */ /* 0x100fe20008000899 */
[--C-:B------:R-:W-:Y:S01]  /*5ae0*/  FFMA R29, R29, UR7, -R153.reuse ;  /* 0x000000071d1d7c23 */ /* 0x100fe20008000899 */
[--C-:B------:R-:W-:Y:S01]  /*5af0*/  FFMA R26, R26, UR7, -R156.reuse ;  /* 0x000000071a1a7c23 */ /* 0x100fe2000800089c */
[----:B------:R-:W-:Y:S01]  /*5b00*/  FSETP.GEU.AND P6, PT, R24, -126, PT ;  /* 0xc2fc00001800780b */ /* 0x000fe20003fce000 */
[--C-:B------:R-:W-:Y:S01]  /*5b10*/  FFMA R27, R27, UR7, -R156.reuse ;  /* 0x000000071b1b7c23 */ /* 0x100fe2000800089c */
[----:B------:R-:W-:Y:S01]  /*5b20*/  FSETP.GEU.AND P5, PT, R25, -126, PT ;  /* 0xc2fc00001900780b */ /* 0x000fe20003fae000 */
[--C-:B------:R-:W-:Y:S01]  /*5b30*/  FFMA R30, R30, UR7, -R156.reuse ;  /* 0x000000071e1e7c23 */ /* 0x100fe2000800089c */
[----:B------:R-:W-:Y:S01]  /*5b40*/  FSETP.GEU.AND P4, PT, R28, -126, PT ;  /* 0xc2fc00001c00780b */ /* 0x000fe20003f8e000 */
[--C-:B------:R-:W-:Y:S01]  /*5b50*/  FFMA R31, R31, UR7, -R156.reuse ;  /* 0x000000071f1f7c23 */ /* 0x100fe2000800089c */
[----:B------:R-:W-:Y:S01]  /*5b60*/  ULEA UR6, UR6, UR15, 0xb ;  /* 0x0000000f06067291 */ /* 0x000fe2000f8e583f */
[--C-:B------:R-:W-:Y:S01]  /*5b70*/  FFMA R32, R32, UR7, -R153.reuse ;  /* 0x0000000720207c23 */ /* 0x100fe20008000899 */
[--C-:B------:R-:W-:Y:S01]  /*5b80*/  FFMA R33, R33, UR7, -R153.reuse ;  /* 0x0000000721217c23 */ /* 0x100fe20008000899 */
[--C-:B------:R-:W-:Y:S01]  /*5b90*/  FFMA R36, R36, UR7, -R153.reuse ;  /* 0x0000000724247c23 */ /* 0x100fe20008000899 */
[--C-:B------:R-:W-:Y:S01]  /*5ba0*/  FFMA R37, R37, UR7, -R153.reuse ;  /* 0x0000000725257c23 */ /* 0x100fe20008000899 */
[--C-:B------:R-:W-:Y:S01]  /*5bb0*/  FFMA R34, R34, UR7, -R156.reuse ;  /* 0x0000000722227c23 */ /* 0x100fe2000800089c */
[--C-:B------:R-:W-:Y:S01]  /*5bc0*/  FFMA R35, R35, UR7, -R156.reuse ;  /* 0x0000000723237c23 */ /* 0x100fe2000800089c */
[----:B------:R-:W-:Y:S01]  /*5bd0*/  @!P6 FMUL R24, R24, 0.5 ;  /* 0x3f0000001818e820 */ /* 0x000fe20000400000 */
[----:B------:R-:W-:Y:S01]  /*5be0*/  UMOV UR10, UR6 ;  /* 0x00000006000a7c82 */ /* 0x000fe20008000000 */
[----:B------:R-:W-:Y:S01]  /*5bf0*/  @!P5 FMUL R25, R25, 0.5 ;  /* 0x3f0000001919d820 */ /* 0x000fe20000400000 */
[--C-:B------:R-:W-:Y:S01]  /*5c00*/  FFMA R38, R38, UR7, -R156.reuse ;  /* 0x0000000726267c23 */ /* 0x100fe2000800089c */
[----:B------:R-:W2:Y:S01]  /*5c10*/  MUFU.EX2 R155, R24 ;  /* 0x00000018009b7308 */ /* 0x000ea20000000800 */
[----:B------:R-:W-:Y:S01]  /*5c20*/  @!P4 FMUL R28, R28, 0.5 ;  /* 0x3f0000001c1cc820 */ /* 0x000fe20000400000 */
[--C-:B------:R-:W-:Y:S01]  /*5c30*/  FFMA R39, R39, UR7, -R156.reuse ;  /* 0x0000000727277c23 */ /* 0x100fe2000800089c */
[----:B------:R-:W-:Y:S01]  /*5c40*/  UIADD3 UR8, UR6, 0x80, URZ ;  /* 0x0000008006087890 */ /* 0x000fe2000fffe03f */
[--C-:B------:R-:W-:Y:S01]  /*5c50*/  FFMA R40, R40, UR7, -R153.reuse ;  /* 0x0000000728287c23 */ /* 0x100fe20008000899 */
[--C-:B------:R-:W-:Y:S01]  /*5c60*/  FFMA R41, R41, UR7, -R153.reuse ;  /* 0x0000000729297c23 */ /* 0x100fe20008000899 */
[--C-:B------:R-:W-:Y:S01]  /*5c70*/  FFMA R44, R44, UR7, -R153.reuse ;  /* 0x000000072c2c7c23 */ /* 0x100fe20008000899 */
[--C-:B------:R-:W-:Y:S01]  /*5c80*/  FFMA R45, R45, UR7, -R153.reuse ;  /* 0x000000072d2d7c23 */ /* 0x100fe20008000899 */
[----:B------:R-:W3:Y:S01]  /*5c90*/  MUFU.EX2 R154, R25 ;  /* 0x00000019009a7308 */ /* 0x000ee20000000800 */
[--C-:B------:R-:W-:Y:S01]  /*5ca0*/  FFMA R42, R42, UR7, -R156.reuse ;  /* 0x000000072a2a7c23 */ /* 0x100fe2000800089c */
[--C-:B------:R-:W-:Y:S01]  /*5cb0*/  FFMA R43, R43, UR7, -R156.reuse ;  /* 0x000000072b2b7c23 */ /* 0x100fe2000800089c */
[--C-:B------:R-:W-:Y:S01]  /*5cc0*/  FFMA R46, R46, UR7, -R156.reuse ;  /* 0x000000072e2e7c23 */ /* 0x100fe2000800089c */
[--C-:B------:R-:W-:Y:S01]  /*5cd0*/  FFMA R47, R47, UR7, -R156.reuse ;  /* 0x000000072f2f7c23 */ /* 0x100fe2000800089c */
[--C-:B------:R-:W-:Y:S01]  /*5ce0*/  FFMA R48, R48, UR7, -R153.reuse ;  /* 0x0000000730307c23 */ /* 0x100fe20008000899 */
[--C-:B------:R-:W-:Y:S01]  /*5cf0*/  FFMA R49, R49, UR7, -R153.reuse ;  /* 0x0000000731317c23 */ /* 0x100fe20008000899 */
[--C-:B------:R-:W-:Y:S01]  /*5d00*/  FFMA R52, R52, UR7, -R153.reuse ;  /* 0x0000000734347c23 */ /* 0x100fe20008000899 */
[----:B-1----:R-:W1:Y:S01]  /*5d10*/  MUFU.EX2 R158, R28 ;  /* 0x0000001c009e7308 */ /* 0x002e620000000800 */
[----:B--2---:R-:W-:Y:S01]  /*5d20*/  @!P6 FMUL R155, R155, R155 ;  /* 0x0000009b9b9be220 */ /* 0x004fe20000400000 */
[----:B------:R-:W-:Y:S01]  /*5d30*/  FSETP.GEU.AND P6, PT, R29, -126, PT ;  /* 0xc2fc00001d00780b */ /* 0x000fe20003fce000 */
[--C-:B------:R-:W-:Y:S01]  /*5d40*/  FFMA R53, R53, UR7, -R153.reuse ;  /* 0x0000000735357c23 */ /* 0x100fe20008000899 */
[--C-:B------:R-:W-:Y:S01]  /*5d50*/  FFMA R50, R50, UR7, -R156.reuse ;  /* 0x0000000732327c23 */ /* 0x100fe2000800089c */
[--C-:B------:R-:W-:Y:S01]  /*5d60*/  FFMA R51, R51, UR7, -R156.reuse ;  /* 0x0000000733337c23 */ /* 0x100fe2000800089c */
[--C-:B------:R-:W-:Y:S01]  /*5d70*/  FFMA R54, R54, UR7, -R156.reuse ;  /* 0x0000000736367c23 */ /* 0x100fe2000800089c */
[--C-:B------:R-:W-:Y:S01]  /*5d80*/  FFMA R55, R55, UR7, -R156.reuse ;  /* 0x0000000737377c23 */ /* 0x100fe2000800089c */
[--C-:B------:R-:W-:Y:S01]  /*5d90*/  FFMA R57, R57, UR7, -R153.reuse ;  /* 0x0000000739397c23 */ /* 0x100fe20008000899 */
[----:B---3--:R-:W-:Y:S01]  /*5da0*/  @!P5 FMUL R154, R154, R154 ;  /* 0x0000009a9a9ad220 */ /* 0x008fe20000400000 */
[----:B------:R-:W-:Y:S01]  /*5db0*/  FSETP.GEU.AND P5, PT, R26, -126, PT ;  /* 0xc2fc00001a00780b */ /* 0x000fe20003fae000 */
[--C-:B------:R-:W-:Y:S01]  /*5dc0*/  FFMA R60, R60, UR7, -R153.reuse ;  /* 0x000000073c3c7c23 */ /* 0x100fe20008000899 */
[--C-:B------:R-:W-:Y:S01]  /*5dd0*/  FFMA R61, R61, UR7, -R153.reuse ;  /* 0x000000073d3d7c23 */ /* 0x100fe20008000899 */
[--C-:B------:R-:W-:Y:S01]  /*5de0*/  FFMA R58, R58, UR7, -R156.reuse ;  /* 0x000000073a3a7c23 */ /* 0x100fe2000800089c */
[----:B------:R-:W-:Y:S01]  /*5df0*/  F2FP.F16.F32.PACK_AB R24, R154, R155 ;  /* 0x0000009b9a18723e */ /* 0x000fe200000000ff */
[----:B------:R-:W-:Y:S01]  /*5e00*/  @!P6 FMUL R29, R29, 0.5 ;  /* 0x3f0000001d1de820 */ /* 0x000fe20000400000 */
[--C-:B------:R-:W-:Y:S01]  /*5e10*/  FFMA R62, R62, UR7, -R156.reuse ;  /* 0x000000073e3e7c23 */ /* 0x100fe2000800089c */
[----:B-1----:R-:W-:Y:S01]  /*5e20*/  @!P4 FMUL R158, R158, R158 ;  /* 0x0000009e9e9ec220 */ /* 0x002fe20000400000 */
[----:B------:R-:W-:Y:S01]  /*5e30*/  FSETP.GEU.AND P4, PT, R27, -126, PT ;  /* 0xc2fc00001b00780b */ /* 0x000fe20003f8e000 */
[----:B------:R-:W1:Y:S01]  /*5e40*/  MUFU.EX2 R157, R29 ;  /* 0x0000001d009d7308 */ /* 0x000e620000000800 */
[--C-:B------:R-:W-:Y:S01]  /*5e50*/  FFMA R63, R63, UR7, -R156.reuse ;  /* 0x000000073f3f7c23 */ /* 0x100fe2000800089c */
[--C-:B------:R-:W-:Y:S01]  /*5e60*/  FFMA R65, R65, UR7, -R153.reuse ;  /* 0x0000000741417c23 */ /* 0x100fe20008000899 */
[--C-:B------:R-:W-:Y:S01]  /*5e70*/  FFMA R68, R68, UR7, -R153.reuse ;  /* 0x0000000744447c23 */ /* 0x100fe20008000899 */
[----:B------:R-:W-:Y:S01]  /*5e80*/  @!P5 FMUL R26, R26, 0.5 ;  /* 0x3f0000001a1ad820 */ /* 0x000fe20000400000 */
[--C-:B------:R-:W-:Y:S01]  /*5e90*/  FFMA R69, R69, UR7, -R153.reuse ;  /* 0x0000000745457c23 */ /* 0x100fe20008000899 */
[--C-:B------:R-:W-:Y:S01]  /*5ea0*/  FFMA R66, R66, UR7, -R156.reuse ;  /* 0x0000000742427c23 */ /* 0x100fe2000800089c */
[--C-:B------:R-:W-:Y:S01]  /*5eb0*/  FFMA R67, R67, UR7, -R156.reuse ;  /* 0x0000000743437c23 */ /* 0x100fe2000800089c */
[----:B------:R2:W3:Y:S01]  /*5ec0*/  MUFU.EX2 R159, R26 ;  /* 0x0000001a009f7308 */ /* 0x0004e20000000800 */
[--C-:B------:R-:W-:Y:S01]  /*5ed0*/  FFMA R70, R70, UR7, -R156.reuse ;  /* 0x0000000746467c23 */ /* 0x100fe2000800089c */
[--C-:B------:R-:W-:Y:S01]  /*5ee0*/  FFMA R71, R71, UR7, -R156.reuse ;  /* 0x0000000747477c23 */ /* 0x100fe2000800089c */
[--C-:B------:R-:W-:Y:S01]  /*5ef0*/  FFMA R72, R72, UR7, -R153.reuse ;  /* 0x0000000748487c23 */ /* 0x100fe20008000899 */
[----:B------:R-:W-:Y:S01]  /*5f00*/  @!P4 FMUL R27, R27, 0.5 ;  /* 0x3f0000001b1bc820 */ /* 0x000fe20000400000 */
[--C-:B------:R-:W-:Y:S01]  /*5f10*/  FFMA R73, R73, UR7, -R153.reuse ;  /* 0x0000000749497c23 */ /* 0x100fe20008000899 */
[--C-:B------:R-:W-:Y:S01]  /*5f20*/  FFMA R76, R76, UR7, -R153.reuse ;  /* 0x000000074c4c7c23 */ /* 0x100fe20008000899 */
[--C-:B------:R-:W-:Y:S01]  /*5f30*/  FFMA R77, R77, UR7, -R153.reuse ;  /* 0x000000074d4d7c23 */ /* 0x100fe20008000899 */
[----:B------:R-:W4:Y:S01]  /*5f40*/  MUFU.EX2 R162, R27 ;  /* 0x0000001b00a27308 */ /* 0x000f220000000800 */
[----:B-1----:R-:W-:Y:S01]  /*5f50*/  @!P6 FMUL R157, R157, R157 ;  /* 0x0000009d9d9de220 */ /* 0x002fe20000400000 */
[----:B------:R-:W-:Y:S01]  /*5f60*/  FSETP.GEU.AND P6, PT, R30, -126, PT ;  /* 0xc2fc00001e00780b */ /* 0x000fe20003fce000 */
[--C-:B------:R-:W-:Y:S01]  /*5f70*/  FFMA R74, R74, UR7, -R156.reuse ;  /* 0x000000074a4a7c23 */ /* 0x100fe2000800089c */
[--C-:B------:R-:W-:Y:S01]  /*5f80*/  FFMA R75, R75, UR7, -R156.reuse ;  /* 0x000000074b4b7c23 */ /* 0x100fe2000800089c */
[--C-:B------:R-:W-:Y:S01]  /*5f90*/  FFMA R78, R78, UR7, -R156.reuse ;  /* 0x000000074e4e7c23 */ /* 0x100fe2000800089c */
[----:B--2---:R-:W-:Y:S01]  /*5fa0*/  F2FP.F16.F32.PACK_AB R26, R157, R158 ;  /* 0x0000009e9d1a723e */ /* 0x004fe200000000ff */
[--C-:B------:R-:W-:Y:S01]  /*5fb0*/  FFMA R79, R79, UR7, -R156.reuse ;  /* 0x000000074f4f7c23 */ /* 0x100fe2000800089c */
[--C-:B------:R-:W-:Y:S01]  /*5fc0*/  FFMA R81, R81, UR7, -R153.reuse ;  /* 0x0000000751517c23 */ /* 0x100fe20008000899 */
[----:B---3--:R-:W-:Y:S01]  /*5fd0*/  @!P5 FMUL R159, R159, R159 ;  /* 0x0000009f9f9fd220 */ /* 0x008fe20000400000 */
[----:B------:R-:W-:Y:S01]  /*5fe0*/  FSETP.GEU.AND P5, PT, R31, -126, PT ;  /* 0xc2fc00001f00780b */ /* 0x000fe20003fae000 */
[--C-:B------:R-:W-:Y:S01]  /*5ff0*/  FFMA R85, R85, UR7, -R153.reuse ;  /* 0x0000000755557c23 */ /* 0x100fe20008000899 */
[----:B------:R-:W-:Y:S01]  /*6000*/  FFMA R84, R84, UR7, -R153 ;  /* 0x0000000754547c23 */ /* 0x000fe20008000899 */
[--C-:B------:R-:W-:Y:S01]  /*6010*/  FFMA R83, R83, UR7, -R156.reuse ;  /* 0x0000000753537c23 */ /* 0x100fe2000800089c */
[--C-:B------:R-:W-:Y:S01]  /*6020*/  FFMA R87, R87, UR7, -R156.reuse ;  /* 0x0000000757577c23 */ /* 0x100fe2000800089c */
[----:B------:R-:W-:Y:S01]  /*6030*/  @!P6 FMUL R30, R30, 0.5 ;  /* 0x3f0000001e1ee820 */ /* 0x000fe20000400000 */
[----:B------:R-:W-:Y:S01]  /*6040*/  FFMA R86, R86, UR7, -R156 ;  /* 0x0000000756567c23 */ /* 0x000fe2000800089c */
[----:B----4-:R-:W-:Y:S01]  /*6050*/  @!P4 FMUL R162, R162, R162 ;  /* 0x000000a2a2a2c220 */ /* 0x010fe20000400000 */
[----:B------:R-:W-:Y:S01]  /*6060*/  FSETP.GEU.AND P4, PT, R32, -126, PT ;  /* 0xc2fc00002000780b */ /* 0x000fe20003f8e000 */
[----:B------:R-:W1:Y:S01]  /*6070*/  MUFU.EX2 R160, R30 ;  /* 0x0000001e00a07308 */ /* 0x000e620000000800 */
[----:B------:R-:W-:Y:S01]  /*6080*/  FFMA R15, R152, R15, R155 ;  /* 0x0000000f980f7223 */ /* 0x000fe2000000009b */
[----:B------:R-:W-:Y:S01]  /*6090*/  VIADD R17, R17, 0x1 ;  /* 0x0000000111117836 */ /* 0x000fe20000000000 */
[----:B------:R-:W-:Y:S01]  /*60a0*/  F2FP.F16.F32.PACK_AB R25, R162, R159 ;  /* 0x0000009fa219723e */ /* 0x000fe200000000ff */
[----:B------:R-:W-:Y:S01]  /*60b0*/  @!P5 FMUL R31, R31, 0.5 ;  /* 0x3f0000001f1fd820 */ /* 0x000fe20000400000 */
[----:B------:R-:W-:Y:S01]  /*60c0*/  FADD R15, R15, R154 ;  /* 0x0000009a0f0f7221 */ /* 0x000fe20000000000 */
[----:B------:R-:W-:-:S02]  /*60d0*/  FFMA R159, R18, R13, R159 ;  /* 0x0000000d129f7223 */ /* 0x000fc4000000009f */
[----:B------:R-:W2:Y:S01]  /*60e0*/  MUFU.EX2 R161, R31 ;  /* 0x0000001f00a17308 */ /* 0x000ea20000000800 */
[----:B------:R-:W-:Y:S01]  /*60f0*/  FADD R158, R15, R158 ;  /* 0x0000009e0f9e7221 */ /* 0x000fe20000000000 */
[----:B------:R-:W-:Y:S02]  /*6100*/  FADD R159, R159, R162 ;  /* 0x000000a29f9f7221 */ /* 0x000fe40000000000 */
[----:B------:R-:W-:Y:S01]  /*6110*/  @!P4 FMUL R32, R32, 0.5 ;  /* 0x3f0000002020c820 */ /* 0x000fe20000400000 */
[----:B------:R-:W-:-:S03]  /*6120*/  FADD R158, R158, R157 ;  /* 0x0000009d9e9e7221 */ /* 0x000fc60000000000 */
[----:B------:R-:W3:Y:S01]  /*6130*/  MUFU.EX2 R163, R32 ;  /* 0x0000002000a37308 */ /* 0x000ee20000000800 */
[----:B-1----:R-:W-:Y:S01]  /*6140*/  @!P6 FMUL R160, R160, R160 ;  /* 0x000000a0a0a0e220 */ /* 0x002fe20000400000 */
[----:B------:R-:W-:Y:S01]  /*6150*/  FSETP.GEU.AND P6, PT, R33, -126, PT ;  /* 0xc2fc00002100780b */ /* 0x000fe20003fce000 */
[----:B--2---:R-:W-:Y:S01]  /*6160*/  @!P5 FMUL R161, R161, R161 ;  /* 0x000000a1a1a1d220 */ /* 0x004fe20000400000 */
[----:B------:R-:W-:-:S04]  /*6170*/  FSETP.GEU.AND P5, PT, R36, -126, PT ;  /* 0xc2fc00002400780b */ /* 0x000fc80003fae000 */
[----:B------:R-:W-:-:S07]  /*6180*/  F2FP.F16.F32.PACK_AB R27, R161, R160 ;  /* 0x000000a0a11b723e */ /* 0x000fce00000000ff */
[----:B------:R-:W-:Y:S01]  /*6190*/  @!P6 FMUL R33, R33, 0.5 ;  /* 0x3f0000002121e820 */ /* 0x000fe20000400000 */
[----:B------:R-:W-:Y:S01]  /*61a0*/  FADD R160, R159, R160 ;  /* 0x000000a09fa07221 */ /* 0x000fe20000000000 */
[----:B---3--:R-:W-:Y:S01]  /*61b0*/  @!P4 FMUL R163, R163, R163 ;  /* 0x000000a3a3a3c220 */ /* 0x008fe20000400000 */
[----:B------:R-:W-:Y:S01]  /*61c0*/  WARPGROUP.ARRIVE ;  /* 0x00000000000079c5 */ /* 0x000fe20000000000 */
[----:B------:R-:W-:Y:S01]  /*61d0*/  FSETP.GEU.AND P4, PT, R37, -126, PT ;  /* 0xc2fc00002500780b */ /* 0x000fe20003f8e000 */
[----:B------:R-:W-:Y:S01]  /*61e0*/  FADD R160, R160, R161 ;  /* 0x000000a1a0a07221 */ /* 0x000fe20000000000 */
[----:B------:R-:W-:-:S03]  /*61f0*/  @!P5 FMUL R36, R36, 0.5 ;  /* 0x3f0000002424d820 */ /* 0x000fc60000400000 */
[----:B------:R-:W-:Y:S01]  /*6200*/  HGMMA.64x128x16.F32 R88, R24, gdesc[UR8].tnspB, R88, gsb0 ;  /* 0x41e0000818587df0 */ /* 0x000fe20008000858 */
[----:B------:R-:W-:Y:S01]  /*6210*/  UMOV UR10, UR8 ;  /* 0x00000008000a7c82 */ /* 0x000fe20008000000 */
[----:B------:R-:W-:Y:S01]  /*6220*/  UMOV UR11, 0x40000040 ;  /* 0x40000040000b7882 */ /* 0x000fe20000000000 */
[----:B------:R-:W-:-:S05]  /*6230*/  UIADD3 UR8, UR6, 0x100, URZ ;  /* 0x0000010006087890 */ /* 0x000fca000fffe03f */
[----:B------:R-:W-:Y:S01]  /*6240*/  @!P4 FMUL R37, R37, 0.5 ;  /* 0x3f0000002525c820 */ /* 0x000fe20000400000 */
[----:B------:R-:W-:Y:S02]  /*6250*/  WARPGROUP.DEPBAR.LE gsb0, 0x0 ;  /* 0x00008000000079c5 */ /* 0x000fe40000010000 */
[----:B------:R-:W1:Y:S08]  /*6260*/  MUFU.EX2 R24, R33 ;  /* 0x0000002100187308 */ /* 0x000e700000000800 */
[----:B------:R-:W2:Y:S08]  /*6270*/  MUFU.EX2 R26, R36 ;  /* 0x00000024001a7308 */ /* 0x000eb00000000800 */
[----:B------:R-:W3:Y:S01]  /*6280*/  MUFU.EX2 R25, R37 ;  /* 0x0000002500197308 */ /* 0x000ee20000000800 */
[----:B-1----:R-:W-:Y:S01]  /*6290*/  @!P6 FMUL R24, R24, R24 ;  /* 0x000000181818e220 */ /* 0x002fe20000400000 */
[----:B------:R-:W-:-:S04]  /*62a0*/  FSETP.GEU.AND P6, PT, R34, -126, PT ;  /* 0xc2fc00002200780b */ /* 0x000fc80003fce000 */
[----:B------:R-:W-:Y:S01]  /*62b0*/  F2FP.F16.F32.PACK_AB R28, R24, R163 ;  /* 0x000000a3181c723e */ /* 0x000fe200000000ff */
[----:B------:R-:W-:Y:S01]  /*62c0*/  FADD R163, R158, R163 ;  /* 0x000000a39ea37221 */ /* 0x000fe20000000000 */
[----:B--2---:R-:W-:Y:S01]  /*62d0*/  @!P5 FMUL R26, R26, R26 ;  /* 0x0000001a1a1ad220 */ /* 0x004fe20000400000 */
[----:B------:R-:W-:Y:S02]  /*62e0*/  FSETP.GEU.AND P5, PT, R35, -126, PT ;  /* 0xc2fc00002300780b */ /* 0x000fe40003fae000 */
[----:B------:R-:W-:Y:S01]  /*62f0*/  FADD R163, R163, R24 ;  /* 0x00000018a3a37221 */ /* 0x000fe20000000000 */
[C---:B------:R-:W-:Y:S02]  /*6300*/  LEA R24, R7.reuse, R14, 0x3 ;  /* 0x0000000e07187211 */ /* 0x040fe400078e18ff */
[----:B------:R-:W-:Y:S01]  /*6310*/  IADD3 R7, R7, 0x1, RZ ;  /* 0x0000000107077810 */ /* 0x000fe20007ffe0ff */
[----:B------:R-:W-:Y:S01]  /*6320*/  @!P6 FMUL R34, R34, 0.5 ;  /* 0x3f0000002222e820 */ /* 0x000fe20000400000 */
[----:B------:R-:W-:Y:S01]  /*6330*/  PRMT R24, RZ, 0x654, R24 ;  /* 0x00000654ff187816 */ /* 0x000fe20000000018 */
[----:B---3--:R-:W-:Y:S01]  /*6340*/  @!P4 FMUL R25, R25, R25 ;  /* 0x000000191919c220 */ /* 0x008fe20000400000 */
[----:B------:R-:W-:Y:S01]  /*6350*/  FSETP.GEU.AND P4, PT, R38, -126, PT ;  /* 0xc2fc00002600780b */ /* 0x000fe20003f8e000 */
[----:B------:R-:W1:Y:S01]  /*6360*/  MUFU.EX2 R27, R34 ;  /* 0x00000022001b7308 */ /* 0x000e620000000800 */
[----:B------:R-:W-:-:S02]  /*6370*/  ISETP.NE.AND P3, PT, R7, 0x4, PT ;  /* 0x000000040700780c */ /* 0x000fc40003f65270 */
[----:B------:R-:W-:Y:S01]  /*6380*/  F2FP.F16.F32.PACK_AB R30, R25, R26 ;  /* 0x0000001a191e723e */ /* 0x000fe200000000ff */
[----:B------:R-:W-:Y:S01]  /*6390*/  @!P5 FMUL R35, R35, 0.5 ;  /* 0x3f0000002323d820 */ /* 0x000fe20000400000 */
[----:B------:R-:W-:Y:S01]  /*63a0*/  FADD R26, R163, R26 ;  /* 0x0000001aa31a7221 */ /* 0x000fe20000000000 */
[----:B------:R-:W-:Y:S02]  /*63b0*/  SEL R7, R7, RZ, P3 ;  /* 0x000000ff07077207 */ /* 0x000fe40001800000 */
[----:B------:R-:W2:Y:S01]  /*63c0*/  MUFU.EX2 R164, R35 ;  /* 0x0000002300a47308 */ /* 0x000ea20000000800 */
[----:B------:R-:W-:-:S03]  /*63d0*/  FADD R26, R26, R25 ;  /* 0x000000191a1a7221 */ /* 0x000fc60000000000 */
[----:B------:R-:W-:-:S04]  /*63e0*/  @!P4 FMUL R38, R38, 0.5 ;  /* 0x3f0000002626c820 */ /* 0x000fc80000400000 */
        /* <DEDUP_REMOVED lines=9> */
[----:B------:R-:W-:Y:S01]  /*6480*/  FSETP.GEU.AND P4, PT, R41, -126, PT ;  /* 0xc2fc00002900780b */ /* 0x000fe20003f8e000 */
[----:B------:R-:W1:Y:S01]  /*6490*/  MUFU.EX2 R165, R39 ;  /* 0x0000002700a57308 */ /* 0x000e620000000800 */
[----:B------:R-:W-:Y:S01]  /*64a0*/  FADD R27, R27, R164 ;  /* 0x000000a41b1b7221 */ /* 0x000fe20000000000 */
[----:B------:R-:W-:-:S06]  /*64b0*/  @!P5 FMUL R40, R40, 0.5 ;  /* 0x3f0000002828d820 */ /* 0x000fcc0000400000 */
[----:B------:R2:W3:Y:S04]  /*64c0*/  MUFU.EX2 R167, R40 ;  /* 0x0000002800a77308 */ /* 0x0004e80000000800 */
[----:B------:R-:W-:-:S04]  /*64d0*/  @!P4 FMUL R41, R41, 0.5 ;  /* 0x3f0000002929c820 */ /* 0x000fc80000400000 */
[----:B------:R-:W4:Y:S01]  /*64e0*/  MUFU.EX2 R168, R41 ;  /* 0x0000002900a87308 */ /* 0x000f220000000800 */
[----:B-1----:R-:W-:Y:S01]  /*64f0*/  @!P6 FMUL R165, R165, R165 ;  /* 0x000000a5a5a5e220 */ /* 0x002fe20000400000 */
[----:B------:R-:W-:Y:S01]  /*6500*/  FSETP.GEU.AND P6, PT, R44, -126, PT ;  /* 0xc2fc00002c00780b */ /* 0x000fe20003fce000 */
[----:B--2---:R-:W-:-:S03]  /*6510*/  FFMA R40, R56, UR7, -R153 ;  /* 0x0000000738287c23 */ /* 0x004fc60008000899 */
[----:B------:R-:W-:Y:S01]  /*6520*/  F2FP.F16.F32.PACK_AB R31, R165, R166 ;  /* 0x000000a6a51f723e */ /* 0x000fe200000000ff */
[----:B------:R-:W-:Y:S01]  /*6530*/  FADD R166, R27, R166 ;  /* 0x000000a61ba67221 */ /* 0x000fe20000000000 */
[----:B---3--:R-:W-:Y:S02]  /*6540*/  @!P5 FMUL R167, R167, R167 ;  /* 0x000000a7a7a7d220 */ /* 0x008fe40000400000 */
[----:B------:R-:W-:Y:S01]  /*6550*/  WARPGROUP.ARRIVE ;  /* 0x00000000000079c5 */ /* 0x000fe20000000000 */
[----:B------:R-:W-:Y:S01]  /*6560*/  FSETP.GEU.AND P5, PT, R45, -126, PT ;  /* 0xc2fc00002d00780b */ /* 0x000fe20003fae000 */
[----:B------:R-:W-:-:S03]  /*6570*/  FADD R165, R166, R165 ;  /* 0x000000a5a6a57221 */ /* 0x000fc60000000000 */
[----:B------:R-:W-:Y:S01]  /*6580*/  @!P6 FMUL R44, R44, 0.5 ;  /* 0x3f0000002c2ce820 */ /* 0x000fe20000400000 */
[----:B------:R-:W-:Y:S01]  /*6590*/  HGMMA.64x128x16.F32 R88, R28, gdesc[UR8].tnspB, R88, gsb0 ;  /* 0x41e000081c587df0 */ /* 0x000fe20008000858 */
[----:B----4-:R-:W-:Y:S01]  /*65a0*/  @!P4 FMUL R168, R168, R168 ;  /* 0x000000a8a8a8c220 */ /* 0x010fe20000400000 */
[----:B------:R-:W-:Y:S01]  /*65b0*/  FSETP.GEU.AND P4, PT, R42, -126, PT ;  /* 0xc2fc00002a00780b */ /* 0x000fe20003f8e000 */
[----:B------:R-:W-:Y:S01]  /*65c0*/  UMOV UR10, UR8 ;  /* 0x00000008000a7c82 */ /* 0x000fe20008000000 */
[----:B------:R-:W-:Y:S01]  /*65d0*/  UMOV UR11, 0x40000040 ;  /* 0x40000040000b7882 */ /* 0x000fe20000000000 */
[----:B------:R-:W-:Y:S01]  /*65e0*/  UIADD3 UR8, UR6, 0x180, URZ ;  /* 0x0000018006087890 */ /* 0x000fe2000fffe03f */
[----:B------:R-:W-:Y:S01]  /*65f0*/  F2FP.F16.F32.PACK_AB R32, R168, R167 ;  /* 0x000000a7a820723e */ /* 0x000fe200000000ff */
[----:B------:R-:W-:Y:S01]  /*6600*/  FADD R167, R26, R167 ;  /* 0x000000a71aa77221 */ /* 0x000fe20000000000 */
[----:B------:R-:W-:-:S03]  /*6610*/  @!P5 FMUL R45, R45, 0.5 ;  /* 0x3f0000002d2dd820 */ /* 0x000fc60000400000 */
[----:B------:R-:W-:-:S04]  /*6620*/  FADD R167, R167, R168 ;  /* 0x000000a8a7a77221 */ /* 0x000fc80000000000 */
[----:B------:R-:W-:-:S04]  /*6630*/  @!P4 FMUL R42, R42, 0.5 ;  /* 0x3f0000002a2ac820 */ /* 0x000fc80000400000 */
[----:B------:R-:W1:Y:S02]  /*6640*/  MUFU.EX2 R170, R42 ;  /* 0x0000002a00aa7308 */ /* 0x000e640000000800 */
[----:B-1----:R-:W-:Y:S01]  /*6650*/  @!P4 FMUL R170, R170, R170 ;  /* 0x000000aaaaaac220 */ /* 0x002fe20000400000 */
[----:B------:R-:W-:-:S13]  /*6660*/  FSETP.GEU.AND P4, PT, R47, -126, PT ;  /* 0xc2fc00002f00780b */ /* 0x000fda0003f8e000 */
[----:B------:R-:W-:-:S04]  /*6670*/  @!P4 FMUL R47, R47, 0.5 ;  /* 0x3f0000002f2fc820 */ /* 0x000fc80000400000 */
[----:B------:R-:W1:Y:S02]  /*6680*/  MUFU.EX2 R171, R47 ;  /* 0x0000002f00ab7308 */ /* 0x000e640000000800 */
[----:B-1----:R-:W-:Y:S01]  /*6690*/  @!P4 FMUL R171, R171, R171 ;  /* 0x000000abababc220 */ /* 0x002fe20000400000 */
[----:B------:R-:W-:-:S13]  /*66a0*/  FSETP.GEU.AND P4, PT, R52, -126, PT ;  /* 0xc2fc00003400780b */ /* 0x000fda0003f8e000 */
[----:B------:R-:W-:Y:S01]  /*66b0*/  @!P4 FMUL R52, R52, 0.5 ;  /* 0x3f0000003434c820 */ /* 0x000fe20000400000 */
[----:B------:R-:W-:Y:S02]  /*66c0*/  WARPGROUP.DEPBAR.LE gsb0, 0x0 ;  /* 0x00008000000079c5 */ /* 0x000fe40000010000 */
[----:B------:R-:W1:Y:S08]  /*66d0*/  MUFU.EX2 R28, R44 ;  /* 0x0000002c001c7308 */ /* 0x000e700000000800 */
[----:B------:R-:W2:Y:S01]  /*66e0*/  MUFU.EX2 R29, R45 ;  /* 0x0000002d001d7308 */ /* 0x000ea20000000800 */
[----:B-1----:R-:W-:Y:S01]  /*66f0*/  @!P6 FMUL R28, R28, R28 ;  /* 0x0000001c1c1ce220 */ /* 0x002fe20000400000 */
[----:B------:R-:W-:Y:S01]  /*6700*/  FSETP.GEU.AND P6, PT, R43, -126, PT ;  /* 0xc2fc00002b00780b */ /* 0x000fe20003fce000 */
[----:B--2---:R-:W-:Y:S01]  /*6710*/  @!P5 FMUL R29, R29, R29 ;  /* 0x0000001d1d1dd220 */ /* 0x004fe20000400000 */
[----:B------:R-:W-:-:S04]  /*6720*/  FSETP.GEU.AND P5, PT, R46, -126, PT ;  /* 0xc2fc00002e00780b */ /* 0x000fc80003fae000 */
[----:B------:R-:W-:-:S07]  /*6730*/  F2FP.F16.F32.PACK_AB R34, R29, R28 ;  /* 0x0000001c1d22723e */ /* 0x000fce00000000ff */
[----:B------:R-:W-:Y:S01]  /*6740*/  @!P6 FMUL R43, R43, 0.5 ;  /* 0x3f0000002b2be820 */ /* 0x000fe20000400000 */
[----:B------:R-:W-:-:S03]  /*6750*/  FADD R28, R167, R28 ;  /* 0x0000001ca71c7221 */ /* 0x000fc60000000000 */
[----:B------:R-:W1:Y:S01]  /*6760*/  MUFU.EX2 R31, R43 ;  /* 0x0000002b001f7308 */ /* 0x000e620000000800 */
[----:B------:R-:W-:Y:S01]  /*6770*/  FADD R28, R28, R29 ;  /* 0x0000001d1c1c7221 */ /* 0x000fe20000000000 */
[----:B------:R-:W-:-:S06]  /*6780*/  @!P5 FMUL R46, R46, 0.5 ;  /* 0x3f0000002e2ed820 */ /* 0x000fcc0000400000 */
[----:B------:R-:W2:Y:S01]  /*6790*/  MUFU.EX2 R30, R46 ;  /* 0x0000002e001e7308 */ /* 0x000ea20000000800 */
[----:B-1----:R-:W-:Y:S01]  /*67a0*/  @!P6 FMUL R31, R31, R31 ;  /* 0x0000001f1f1fe220 */ /* 0x002fe20000400000 */
[----:B------:R-:W-:-:S04]  /*67b0*/  FSETP.GEU.AND P6, PT, R48, -126, PT ;  /* 0xc2fc00003000780b */ /* 0x000fc80003fce000 */
[----:B------:R-:W-:Y:S01]  /*67c0*/  F2FP.F16.F32.PACK_AB R33, R31, R170 ;  /* 0x000000aa1f21723e */ /* 0x000fe200000000ff */
[----:B------:R-:W-:Y:S01]  /*67d0*/  FADD R170, R165, R170 ;  /* 0x000000aaa5aa7221 */ /* 0x000fe20000000000 */
[----:B--2---:R-:W-:Y:S01]  /*67e0*/  @!P5 FMUL R30, R30, R30 ;  /* 0x0000001e1e1ed220 */ /* 0x004fe20000400000 */
[----:B------:R-:W-:Y:S02]  /*67f0*/  FSETP.GEU.AND P5, PT, R49, -126, PT ;  /* 0xc2fc00003100780b */ /* 0x000fe40003fae000 */
[----:B------:R-:W-:Y:S02]  /*6800*/  FADD R31, R170, R31 ;  /* 0x0000001faa1f7221 */ /* 0x000fe40000000000 */
[----:B------:R-:W-:Y:S02]  /*6810*/  F2FP.F16.F32.PACK_AB R35, R171, R30 ;  /* 0x0000001eab23723e */ /* 0x000fe400000000ff */
[----:B------:R-:W-:Y:S01]  /*6820*/  @!P6 FMUL R48, R48, 0.5 ;  /* 0x3f0000003030e820 */ /* 0x000fe20000400000 */
[----:B------:R-:W-:Y:S01]  /*6830*/  FADD R30, R31, R30 ;  /* 0x0000001e1f1e7221 */ /* 0x000fe20000000000 */
[----:B------:R-:W-:-:S02]  /*6840*/  WARPGROUP.ARRIVE ;  /* 0x00000000000079c5 */ /* 0x000fc40000000000 */
[----:B------:R-:W1:Y:S01]  /*6850*/  MUFU.EX2 R169, R48 ;  /* 0x0000003000a97308 */ /* 0x000e620000000800 */
[----:B------:R-:W-:Y:S02]  /*6860*/  FADD R30, R30, R171 ;  /* 0x000000ab1e1e7221 */ /* 0x000fe40000000000 */
[----:B------:R-:W-:Y:S01]  /*6870*/  @!P5 FMUL R49, R49, 0.5 ;  /* 0x3f0000003131d820 */ /* 0x000fe20000400000 */
[----:B------:R-:W-:Y:S01]  /*6880*/  HGMMA.64x128x16.F32 R88, R32, gdesc[UR8].tnspB, R88, gsb0 ;  /* 0x41e0000820587df0 */ /* 0x000fe20008000858 */
[----:B------:R-:W-:Y:S01]  /*6890*/  UMOV UR10, UR8 ;  /* 0x00000008000a7c82 */ /* 0x000fe20008000000 */
[----:B------:R-:W-:Y:S01]  /*68a0*/  UMOV UR11, 0x40000040 ;  /* 0x40000040000b7882 */ /* 0x000fe20000000000 */
[----:B------:R-:W-:Y:S01]  /*68b0*/  UIADD3 UR8, UR6, 0x200, URZ ;  /* 0x0000020006087890 */ /* 0x000fe2000fffe03f */
[----:B-1----:R-:W-:Y:S01]  /*68c0*/  @!P6 FMUL R169, R169, R169 ;  /* 0x000000a9a9a9e220 */ /* 0x002fe20000400000 */
[----:B------:R-:W-:-:S13]  /*68d0*/  FSETP.GEU.AND P6, PT, R53, -126, PT ;  /* 0xc2fc00003500780b */ /* 0x000fda0003fce000 */
        /* <DEDUP_REMOVED lines=11> */
[----:B------:R-:W-:-:S04]  /*6990*/  FADD R169, R169, R32 ;  /* 0x00000020a9a97221 */ /* 0x000fc80000000000 */
[----:B------:R-:W-:Y:S01]  /*69a0*/  @!P5 FMUL R50, R50, 0.5 ;  /* 0x3f0000003232d820 */ /* 0x000fe20000400000 */
[----:B---3--:R-:W-:Y:S01]  /*69b0*/  @!P6 FMUL R33, R33, R33 ;  /* 0x000000212121e220 */ /* 0x008fe20000400000 */
[----:B------:R-:W-:Y:S02]  /*69c0*/  FSETP.GEU.AND P6, PT, R54, -126, PT ;  /* 0xc2fc00003600780b */ /* 0x000fe40003fce000 */
[----:B------:R-:W1:Y:S02]  /*69d0*/  MUFU.EX2 R35, R50 ;  /* 0x0000003200237308 */ /* 0x000e640000000800 */
[----:B------:R-:W-:Y:S01]  /*69e0*/  F2FP.F16.F32.PACK_AB R38, R33, R34 ;  /* 0x000000222126723e */ /* 0x000fe200000000ff */
[----:B------:R-:W-:Y:S01]  /*69f0*/  @!P4 FMUL R51, R51, 0.5 ;  /* 0x3f0000003333c820 */ /* 0x000fe20000400000 */
[----:B------:R-:W-:-:S04]  /*6a00*/  FADD R34, R169, R34 ;  /* 0x00000022a9227221 */ /* 0x000fc80000000000 */
[----:B------:R-:W2:Y:S01]  /*6a10*/  MUFU.EX2 R174, R51 ;  /* 0x0000003300ae7308 */ /* 0x000ea20000000800 */
[----:B------:R-:W-:Y:S02]  /*6a20*/  FADD R33, R34, R33 ;  /* 0x0000002122217221 */ /* 0x000fe40000000000 */
[----:B------:R-:W-:-:S05]  /*6a30*/  @!P6 FMUL R54, R54, 0.5 ;  /* 0x3f0000003636e820 */ /* 0x000fca0000400000 */
        /* <DEDUP_REMOVED lines=14> */
[----:B------:R-:W-:Y:S01]  /*6b20*/  @!P6 FMUL R57, R57, 0.5 ;  /* 0x3f0000003939e820 */ /* 0x000fe20000400000 */
        /* <DEDUP_REMOVED lines=11> */
[----:B------:R-:W-:Y:S01]  /*6be0*/  UMOV UR10, UR8 ;  /* 0x00000008000a7c82 */ /* 0x000fe20008000000 */
[----:B------:R-:W-:Y:S01]  /*6bf0*/  UMOV UR11, 0x40000040 ;  /* 0x40000040000b7882 */ /* 0x000fe20000000000 */
[----:B------:R-:W-:-:S05]  /*6c00*/  UIADD3 UR8, UR6, 0x280, URZ ;  /* 0x0000028006087890 */ /* 0x000fca000fffe03f */
[----:B------:R-:W-:Y:S01]  /*6c10*/  @!P4 FMUL R61, R61, 0.5 ;  /* 0x3f0000003d3dc820 */ /* 0x000fe20000400000 */
[----:B------:R-:W-:Y:S02]  /*6c20*/  WARPGROUP.DEPBAR.LE gsb0, 0x0 ;  /* 0x00008000000079c5 */ /* 0x000fe40000010000 */
[----:B------:R-:W1:Y:S08]  /*6c30*/  MUFU.EX2 R37, R57 ;  /* 0x0000003900257308 */ /* 0x000e700000000800 */
[----:B------:R2:W3:Y:S08]  /*6c40*/  MUFU.EX2 R39, R60 ;  /* 0x0000003c00277308 */ /* 0x0004f00000000800 */
[----:B------:R-:W4:Y:S01]  /*6c50*/  MUFU.EX2 R36, R61 ;  /* 0x0000003d00247308 */ /* 0x000f220000000800 */
[----:B-1----:R-:W-:Y:S01]  /*6c60*/  @!P6 FMUL R37, R37, R37 ;  /* 0x000000252525e220 */ /* 0x002fe20000400000 */
[----:B------:R-:W-:Y:S01]  /*6c70*/  FSETP.GEU.AND P6, PT, R58, -126, PT ;  /* 0xc2fc00003a00780b */ /* 0x000fe20003fce000 */
[----:B--2---:R-:W-:Y:S01]  /*6c80*/  FFMA R60, R64, UR7, -R153 ;  /* 0x00000007403c7c23 */ /* 0x004fe20008000899 */
[----:B---3--:R-:W-:Y:S01]  /*6c90*/  @!P5 FMUL R39, R39, R39 ;  /* 0x000000272727d220 */ /* 0x008fe20000400000 */
[----:B------:R-:W-:-:S10]  /*6ca0*/  FSETP.GEU.AND P5, PT, R40, -126, PT ;  /* 0xc2fc00002800780b */ /* 0x000fd40003fae000 */
[----:B------:R-:W-:Y:S01]  /*6cb0*/  @!P6 FMUL R58, R58, 0.5 ;  /* 0x3f0000003a3ae820 */ /* 0x000fe20000400000 */
[----:B----4-:R-:W-:Y:S01]  /*6cc0*/  @!P4 FMUL R36, R36, R36 ;  /* 0x000000242424c220 */ /* 0x010fe20000400000 */
[----:B------:R-:W-:Y:S02]  /*6cd0*/  FSETP.GEU.AND P4, PT, R62, -126, PT ;  /* 0xc2fc00003e00780b */ /* 0x000fe40003f8e000 */
[----:B------:R-:W1:Y:S02]  /*6ce0*/  MUFU.EX2 R38, R58 ;  /* 0x0000003a00267308 */ /* 0x000e640000000800 */
[----:B------:R-:W-:Y:S01]  /*6cf0*/  F2FP.F16.F32.PACK_AB R42, R36, R39 ;  /* 0x00000027242a723e */ /* 0x000fe200000000ff */
[----:B------:R-:W-:-:S05]  /*6d00*/  @!P5 FMUL R40, R40, 0.5 ;  /* 0x3f0000002828d820 */ /* 0x000fca0000400000 */
[----:B------:R2:W3:Y:S03]  /*6d10*/  MUFU.EX2 R57, R40 ;  /* 0x0000002800397308 */ /* 0x0004e60000000800 */
[----:B------:R-:W-:-:S05]  /*6d20*/  @!P4 FMUL R62, R62, 0.5 ;  /* 0x3f0000003e3ec820 */ /* 0x000fca0000400000 */
[----:B------:R-:W4:Y:S01]  /*6d30*/  MUFU.EX2 R59, R62 ;  /* 0x0000003e003b7308 */ /* 0x000f220000000800 */
[----:B-1----:R-:W-:Y:S01]  /*6d40*/  @!P6 FMUL R38, R38, R38 ;  /* 0x000000262626e220 */ /* 0x002fe20000400000 */
[----:B------:R-:W-:Y:S02]  /*6d50*/  FSETP.GEU.AND P6, PT, R63, -126, PT ;  /* 0xc2fc00003f00780b */ /* 0x000fe40003fce000 */
[----:B--2---:R-:W-:Y:S01]  /*6d60*/  F2FP.F16.F32.PACK_AB R40, R37, R56 ;  /* 0x000000382528723e */ /* 0x004fe200000000ff */
[----:B------:R-:W-:Y:S01]  /*6d70*/  FADD R56, R33, R56 ;  /* 0x0000003821387221 */ /* 0x000fe20000000000 */
[----:B---3--:R-:W-:Y:S01]  /*6d80*/  @!P5 FMUL R57, R57, R57 ;  /* 0x000000393939d220 */ /* 0x008fe20000400000 */
[----:B------:R-:W-:Y:S02]  /*6d90*/  FSETP.GEU.AND P5, PT, R60, -126, PT ;  /* 0xc2fc00003c00780b */ /* 0x000fe40003fae000 */
[----:B------:R-:W-:Y:S02]  /*6da0*/  FADD R56, R56, R37 ;  /* 0x0000002538387221 */ /* 0x000fe40000000000 */
[----:B------:R-:W-:-:S04]  /*6db0*/  F2FP.F16.F32.PACK_AB R41, R57, R38 ;  /* 0x000000263929723e */ /* 0x000fc800000000ff */
[----:B------:R-:W-:Y:S01]  /*6dc0*/  @!P6 FMUL R63, R63, 0.5 ;  /* 0x3f0000003f3fe820 */ /* 0x000fe20000400000 */
[----:B------:R-:W-:Y:S01]  /*6dd0*/  FADD R38, R173, R38 ;  /* 0x00000026ad267221 */ /* 0x000fe20000000000 */
[----:B----4-:R-:W-:Y:S01]  /*6de0*/  @!P4 FMUL R59, R59, R59 ;  /* 0x0000003b3b3bc220 */ /* 0x010fe20000400000 */
[----:B------:R-:W-:Y:S01]  /*6df0*/  FSETP.GEU.AND P4, PT, R65, -126, PT ;  /* 0xc2fc00004100780b */ /* 0x000fe20003f8e000 */
[----:B------:R-:W1:Y:S01]  /*6e00*/  MUFU.EX2 R58, R63 ;  /* 0x0000003f003a7308 */ /* 0x000e620000000800 */
[----:B------:R-:W-:Y:S01]  /*6e10*/  FADD R38, R38, R57 ;  /* 0x0000003926267221 */ /* 0x000fe20000000000 */
[----:B------:R-:W-:Y:S01]  /*6e20*/  FADD R39, R56, R39 ;  /* 0x0000002738277221 */ /* 0x000fe20000000000 */
[----:B------:R-:W-:-:S03]  /*6e30*/  @!P5 FMUL R60, R60, 0.5 ;  /* 0x3f0000003c3cd820 */ /* 0x000fc60000400000 */
[----:B------:R-:W-:-:S03]  /*6e40*/  FADD R39, R39, R36 ;  /* 0x0000002427277221 */ /* 0x000fc60000000000 */
[----:B------:R-:W2:Y:S03]  /*6e50*/  MUFU.EX2 R60, R60 ;  /* 0x0000003c003c7308 */ /* 0x000ea60000000800 */
[----:B------:R-:W-:Y:S01]  /*6e60*/  @!P4 FMUL R65, R65, 0.5 ;  /* 0x3f0000004141c820 */ /* 0x000fe20000400000 */
[----:B-1----:R-:W-:Y:S01]  /*6e70*/  @!P6 FMUL R58, R58, R58 ;  /* 0x0000003a3a3ae220 */ /* 0x002fe20000400000 */
[----:B------:R-:W-:-:S04]  /*6e80*/  FSETP.GEU.AND P6, PT, R68, -126, PT ;  /* 0xc2fc00004400780b */ /* 0x000fc80003fce000 */
[----:B------:R-:W-:Y:S01]  /*6e90*/  F2FP.F16.F32.PACK_AB R43, R58, R59 ;  /* 0x0000003b3a2b723e */ /* 0x000fe200000000ff */
[----:B------:R-:W-:-:S03]  /*6ea0*/  FADD R59, R38, R59 ;  /* 0x0000003b263b7221 */ /* 0x000fc60000000000 */
[----:B------:R-:W-:Y:S01]  /*6eb0*/  WARPGROUP.ARRIVE ;  /* 0x00000000000079c5 */ /* 0x000fe20000000000 */
[----:B--2---:R-:W-:Y:S01]  /*6ec0*/  @!P5 FMUL R60, R60, R60 ;  /* 0x0000003c3c3cd220 */ /* 0x004fe20000400000 */
[----:B------:R-:W-:Y:S01]  /*6ed0*/  FSETP.GEU.AND P5, PT, R69, -126, PT ;  /* 0xc2fc00004500780b */ /* 0x000fe20003fae000 */
[----:B------:R-:W-:Y:S02]  /*6ee0*/  FADD R59, R59, R58 ;  /* 0x0000003a3b3b7221 */ /* 0x000fe40000000000 */
[----:B------:R-:W-:Y:S01]  /*6ef0*/  @!P6 FMUL R68, R68, 0.5 ;  /* 0x3f0000004444e820 */ /* 0x000fe20000400000 */
[----:B------:R-:W-:Y:S01]  /*6f00*/  HGMMA.64x128x16.F32 R88, R40, gdesc[UR8].tnspB, R88, gsb0 ;  /* 0x41e0000828587df0 */ /* 0x000fe20008000858 */
[----:B------:R-:W-:Y:S01]  /*6f10*/  UMOV UR10, UR8 ;  /* 0x00000008000a7c82 */ /* 0x000fe20008000000 */
[----:B------:R-:W-:Y:S01]  /*6f20*/  UMOV UR11, 0x40000040 ;  /* 0x40000040000b7882 */ /* 0x000fe20000000000 */
[----:B------:R-:W-:Y:S02]  /*6f30*/  UIADD3 UR8, UR6, 0x300, URZ ;  /* 0x0000030006087890 */ /* 0x000fe4000fffe03f */
[----:B------:R-:W-:-:S04]  /*6f40*/  UIADD3 UR6, UR6, 0x380, URZ ;  /* 0x0000038006067890 */ /* 0x000fc8000fffe03f */
[----:B------:R-:W-:Y:S01]  /*6f50*/  @!P5 FMUL R69, R69, 0.5 ;  /* 0x3f0000004545d820 */ /* 0x000fe20000400000 */
[----:B------:R-:W-:Y:S02]  /*6f60*/  WARPGROUP.DEPBAR.LE gsb0, 0x0 ;  /* 0x00008000000079c5 */ /* 0x000fe40000010000 */
[----:B------:R-:W1:Y:S08]  /*6f70*/  MUFU.EX2 R41, R65 ;  /* 0x0000004100297308 */ /* 0x000e700000000800 */
[----:B------:R2:W3:Y:S08]  /*6f80*/  MUFU.EX2 R40, R68 ;  /* 0x0000004400287308 */ /* 0x0004f00000000800 */
[----:B------:R-:W4:Y:S01]  /*6f90*/  MUFU.EX2 R43, R69 ;  /* 0x00000045002b7308 */ /* 0x000f220000000800 */
[----:B-1----:R-:W-:Y:S01]  /*6fa0*/  @!P4 FMUL R41, R41, R41 ;  /* 0x000000292929c220 */ /* 0x002fe20000400000 */
[----:B------:R-:W-:Y:S01]  /*6fb0*/  FSETP.GEU.AND P4, PT, R66, -126, PT ;  /* 0xc2fc00004200780b */ /* 0x000fe20003f8e000 */
[----:B--2---:R-:W-:-:S03]  /*6fc0*/  FFMA R68, R80, UR7, -R153 ;  /* 0x0000000750447c23 */ /* 0x004fc60008000899 */
[----:B------:R-:W-:Y:S01]  /*6fd0*/  F2FP.F16.F32.PACK_AB R44, R41, R60 ;  /* 0x0000003c292c723e */ /* 0x000fe200000000ff */
[----:B------:R-:W-:Y:S01]  /*6fe0*/  FADD R60, R39, R60 ;  /* 0x0000003c273c7221 */ /* 0x000fe20000000000 */
[----:B---3--:R-:W-:Y:S01]  /*6ff0*/  @!P6 FMUL R40, R40, R40 ;  /* 0x000000282828e220 */ /* 0x008fe20000400000 */
[----:B------:R-:W-:Y:S02]  /*7000*/  FSETP.GEU.AND P6, PT, R67, -126, PT ;  /* 0xc2fc00004300780b */ /* 0x000fe40003fce000 */
[----:B------:R-:W-:-:S04]  /*7010*/  FADD R41, R60, R41 ;  /* 0x000000293c297221 */ /* 0x000fc80000000000 */
[----:B------:R-:W-:Y:S01]  /*7020*/  @!P4 FMUL R66, R66, 0.5 ;  /* 0x3f0000004242c820 */ /* 0x000fe20000400000 */
[----:B----4-:R-:W-:Y:S01]  /*7030*/  @!P5 FMUL R43, R43, R43 ;  /* 0x0000002b2b2bd220 */ /* 0x010fe20000400000 */
        /* <DEDUP_REMOVED lines=21> */
[----:B------:R-:W2:Y:S04]  /*7190*/  MUFU.EX2 R62, R72 ;  /* 0x00000048003e7308 */ /* 0x000ea80000000800 */
[----:B------:R-:W-:Y:S01]  /*71a0*/  @!P5 FMUL R73, R73, 0.5 ;  /* 0x3f0000004949d820 */ /* 0x000fe20000400000 */
[----:B-1----:R-:W-:Y:S01]  /*71b0*/  @!P4 FMUL R64, R64, R64 ;  /* 0x000000404040c220 */ /* 0x002fe20000400000 */
[----:B------:R-:W-:-:S04]  /*71c0*/  FSETP.GEU.AND P4, PT, R76, -126, PT ;  /* 0xc2fc00004c00780b */ /* 0x000fc80003f8e000 */
[----:B------:R-:W-:Y:S01]  /*71d0*/  F2FP.F16.F32.PACK_AB R47, R64, R61 ;  /* 0x0000003d402f723e */ /* 0x000fe200000000ff */
[----:B------:R-:W-:Y:S01]  /*71e0*/  FADD R61, R42, R61 ;  /* 0x0000003d2a3d7221 */ /* 0x000fe20000000000 */
[----:B--2---:R-:W-:Y:S02]  /*71f0*/  @!P6 FMUL R62, R62, R62 ;  /* 0x0000003e3e3ee220 */ /* 0x004fe40000400000 */
[----:B------:R-:W-:Y:S01]  /*7200*/  WARPGROUP.ARRIVE ;  /* 0x00000000000079c5 */ /* 0x000fe20000000000 */
[----:B------:R-:W-:Y:S01]  /*7210*/  FSETP.GEU.AND P6, PT, R77, -126, PT ;  /* 0xc2fc00004d00780b */ /* 0x000fe20003fce000 */
[----:B------:R-:W-:-:S03]  /*7220*/  FADD R61, R61, R64 ;  /* 0x000000403d3d7221 */ /* 0x000fc60000000000 */
[----:B------:R-:W-:Y:S01]  /*7230*/  @!P4 FMUL R76, R76, 0.5 ;  /* 0x3f0000004c4cc820 */ /* 0x000fe20000400000 */
[----:B------:R-:W-:Y:S01]  /*7240*/  HGMMA.64x128x16.F32 R88, R44, gdesc[UR8].tnspB, R88, gsb0 ;  /* 0x41e000082c587df0 */ /* 0x000fe20008000858 */
[----:B------:R-:W-:Y:S01]  /*7250*/  UMOV UR10, UR8 ;  /* 0x00000008000a7c82 */ /* 0x000fe20008000000 */
[----:B------:R-:W-:-:S06]  /*7260*/  UMOV UR11, 0x40000040 ;  /* 0x40000040000b7882 */ /* 0x000fcc0000000000 */
        /* <DEDUP_REMOVED lines=46> */
[----:B------:R-:W-:Y:S09]  /*7550*/  HGMMA.64x128x16.F32 R88, R48, gdesc[UR8].tnspB, R88, gsb0 ;  /* 0x41e0000830587df0 */ /* 0x000ff20008000858 */
[----:B------:R-:W-:Y:S01]  /*7560*/  @!P4 FMUL R84, R84, 0.5 ;  /* 0x3f0000005454c820 */ /* 0x000fe20000400000 */
[----:B------:R-:W-:-:S02]  /*7570*/  WARPGROUP.DEPBAR.LE gsb0, 0x0 ;  /* 0x00008000000079c5 */ /* 0x000fc40000010000 */
[----:B------:R-:W1:Y:S01]  /*7580*/  MUFU.EX2 R49, R81 ;  /* 0x0000005100317308 */ /* 0x000e620000000800 */
[----:B------:R-:W-:Y:S01]  /*7590*/  FFMA R50, R82, UR7, -R156 ;  /* 0x0000000752327c23 */ /* 0x000fe2000800089c */
[----:B------:R-:W-:-:S06]  /*75a0*/  UMOV UR7, 0x40000040 ;  /* 0x4000004000077882 */ /* 0x000fcc0000000000 */
        /* <DEDUP_REMOVED lines=11> */
[----:B------:R-:W-:-:S04]  /*7660*/  FSETP.GEU.AND P4, PT, R87, -126, PT ;  /* 0xc2fc00005700780b */ /* 0x000fc80003f8e000 */
[----:B------:R-:W1:Y:S01]  /*7670*/  MUFU.EX2 R50, R50 ;  /* 0x0000003200327308 */ /* 0x000e620000000800 */
[----:B------:R-:W-:Y:S01]  /*7680*/  F2FP.F16.F32.PACK_AB R54, R48, R51 ;  /* 0x000000333036723e */ /* 0x000fe200000000ff */
[----:B------:R-:W-:Y:S01]  /*7690*/  @!P5 FMUL R83, R83, 0.5 ;  /* 0x3f0000005353d820 */ /* 0x000fe20000400000 */
[----:B------:R-:W-:-:S05]  /*76a0*/  FADD R51, R68, R51 ;  /* 0x0000003344337221 */ /* 0x000fca0000000000 */
[----:B------:R-:W2:Y:S01]  /*76b0*/  MUFU.EX2 R13, R83 ;  /* 0x00000053000d7308 */ /* 0x000ea20000000800 */
[----:B------:R-:W-:-:S07]  /*76c0*/  @!P4 FMUL R87, R87, 0.5 ;  /* 0x3f0000005757c820 */ /* 0x000fce0000400000 */
[----:B------:R-:W3:Y:S01]  /*76d0*/  MUFU.EX2 R18, R87 ;  /* 0x0000005700127308 */ /* 0x000ee20000000800 */
[----:B-1----:R-:W-:Y:S01]  /*76e0*/  @!P6 FMUL R50, R50, R50 ;  /* 0x000000323232e220 */ /* 0x002fe20000400000 */
[----:B------:R-:W-:Y:S01]  /*76f0*/  FSETP.GEU.AND P6, PT, R86, -126, PT ;  /* 0xc2fc00005600780b */ /* 0x000fe20003fce000 */
[----:B--2---:R-:W-:-:S05]  /*7700*/  @!P5 FMUL R13, R13, R13 ;  /* 0x0000000d0d0dd220 */ /* 0x004fca0000400000 */
[----:B------:R-:W-:-:S07]  /*7710*/  F2FP.F16.F32.PACK_AB R53, R13, R50 ;  /* 0x000000320d35723e */ /* 0x000fce00000000ff */
[----:B------:R-:W-:Y:S01]  /*7720*/  @!P6 FMUL R86, R86, 0.5 ;  /* 0x3f0000005656e820 */ /* 0x000fe20000400000 */
[----:B------:R-:W-:Y:S01]  /*7730*/  FADD R50, R67, R50 ;  /* 0x0000003243327221 */ /* 0x000fe20000000000 */
[----:B---3--:R-:W-:Y:S01]  /*7740*/  @!P4 FMUL R18, R18, R18 ;  /* 0x000000121212c220 */ /* 0x008fe20000400000 */
[C---:B------:R-:W-:Y:S01]  /*7750*/  ISETP.NE.AND P4, PT, R17.reuse, 0x4, PT ;  /* 0x000000041100780c */ /* 0x040fe20003f85270 */
[----:B------:R-:W1:Y:S01]  /*7760*/  MUFU.EX2 R15, R86 ;  /* 0x00000056000f7308 */ /* 0x000e620000000800 */
[----:B------:R-:W-:Y:S02]  /*7770*/  FADD R50, R50, R13 ;  /* 0x0000000d32327221 */ /* 0x000fe40000000000 */
[----:B------:R-:W-:Y:S02]  /*7780*/  SEL R25, RZ, 0x1, P4 ;  /* 0x00000001ff197807 */ /* 0x000fe40002000000 */
[----:B------:R-:W-:Y:S02]  /*7790*/  SEL R17, R17, RZ, P4 ;  /* 0x000000ff11117207 */ /* 0x000fe40002000000 */
[----:B------:R-:W-:Y:S01]  /*77a0*/  LOP3.LUT R4, R4, R25, RZ, 0x3c, !PT ;  /* 0x0000001904047212 */ /* 0x000fe200078e3cff */
[----:B-1----:R-:W-:-:S04]  /*77b0*/  @!P6 FMUL R15, R15, R15 ;  /* 0x0000000f0f0fe220 */ /* 0x002fc80000400000 */
[----:B------:R-:W-:Y:S01]  /*77c0*/  FADD R13, R50, R15 ;  /* 0x0000000f320d7221 */ /* 0x000fe20000000000 */
[----:B------:R-:W-:Y:S01]  /*77d0*/  F2FP.F16.F32.PACK_AB R55, R18, R15 ;  /* 0x0000000f1237723e */ /* 0x000fe200000000ff */
[----:B------:R-:W-:Y:S02]  /*77e0*/  FADD R15, R51, R48 ;  /* 0x00000030330f7221 */ /* 0x000fe40000000000 */
[----:B------:R-:W-:Y:S01]  /*77f0*/  FADD R13, R13, R18 ;  /* 0x000000120d0d7221 */ /* 0x000fe20000000000 */
[----:B------:R-:W-:-:S06]  /*7800*/  WARPGROUP.ARRIVE ;  /* 0x00000000000079c5 */ /* 0x000fcc0000000000 */
[----:B------:R-:W-:Y:S03]  /*7810*/  HGMMA.64x128x16.F32 R88, R52, gdesc[UR4].tnspB, R88, gsb0 ;  /* 0x41e0000434587df0 */ /* 0x000fe60008000858 */
[----:B------:R-:W-:Y:S02]  /*7820*/  WARPGROUP.DEPBAR.LE gsb0, 0x0 ;  /* 0x00008000000079c5 */ /* 0x000fe40000010000 */
[----:B------:R1:W-:Y:S01]  /*7830*/  SYNCS.ARRIVE.TRANS64.RED.A1T0 RZ, [R24+URZ], RZ ;  /* 0x000000ff18ff79a7 */ /* 0x0003e2000810043f */
[----:B------:R-:W-:Y:S05]  /*7840*/  @P2 BRA `(.L_x_31) ;  /* 0x0000000000bc2947 */ /* 0x000fea0003800000 */
[----:B------:R-:W-:Y:S01]  /*7850*/  ISETP.LT.OR P2, PT, R8, 0x1, !P0 ;  /* 0x000000010800780c */ /* 0x000fe20004741670 */
[----:B------:R-:W-:-:S12]  /*7860*/  BSSY B0, `(.L_x_32) ;  /* 0x000002c000007945 */ /* 0x000fd80003800000 */
[----:B------:R-:W-:Y:S05]  /*7870*/  @P2 BRA `(.L_x_33) ;  /* 0x0000000000a82947 */ /* 0x000fea0003800000 */
[----:B------:R-:W-:Y:S01]  /*7880*/  ISETP.NE.AND P3, PT, R0, RZ, PT ;  /* 0x000000ff0000720c */ /* 0x000fe20003f65270 */
[----:B------:R-:W-:Y:S01]  /*7890*/  IMAD R18, R5, 0x8, R2 ;  /* 0x0000000805127824 */ /* 0x000fe200078e0202 */
[----:B------:R-:W-:-:S11]  /*78a0*/  SHF.L.U32 R25, R6, 0x1f, RZ ;  /* 0x0000001f06197819 */ /* 0x000fd600000006ff */
.L_x_34:
[----:B--2---:R2:W3:Y:S02]  /*78b0*/  SYNCS.PHASECHK.TRANS64.TRYWAIT P2, [R18+URZ+0x24020], R25 ;  /* 0x02402019120075a7 */ /* 0x0044e4000804017f */
[----:B---3--:R-:W-:Y:S05]  /*78c0*/  @!P2 NANOSLEEP.SYNCS 0x989680 ;  /* 0x009896800000a95d */ /* 0x008fea0003900000 */
[----:B------:R-:W3:Y:S02]  /*78d0*/  @!P2 SYNCS.PHASECHK.TRANS64 P2, [R18+URZ+0x24020], R25 ;  /* 0x024020191200a5a7 */ /* 0x000ee4000804007f */
[----:B---3--:R-:W-:Y:S05]  /*78e0*/  @!P2 BRA `(.L_x_34) ;  /* 0xfffffffc00f0a947 */ /* 0x008fea000383ffff */
[----:B------:R-:W-:Y:S05]  /*78f0*/  @P3 BRA `(.L_x_35) ;  /* 0x0000000000143947 */ /* 0x000fea0003800000 */
[----:B------:R-:W-:Y:S02]  /*7900*/  LOP3.LUT P2, RZ, R16, 0x1f, RZ, 0xc0, !PT ;  /* 0x0000001f10ff7812 */ /* 0x000fe4000784c0ff */
[----:B--2---:R-:W-:-:S04]  /*7910*/  MOV R25, 0x8000 ;  /* 0x0000800000197802 */ /* 0x004fc80000000f00 */
[----:B------:R3:W-:Y:S07]  /*7920*/  SYNCS.ARRIVE.TRANS64 RZ, [R18+URZ+0x24000], R25 ;  /* 0x0240001912ff79a7 */ /* 0x0007ee000800003f */
[----:B------:R-:W-:Y:S05]  /*7930*/  @!P2 BRA `(.L_x_35) ;  /* 0x000000000004a947 */ /* 0x000fea0003800000 */
[----:B------:R-:W-:Y:S01]  /*7940*/  BPT.TRAP 0x1 ;  /* 0x000000040000795c */ /* 0x000fe20000300000 */
.L_x_35:
[----:B-1----:R-:W-:Y:S01]  /*7950*/  IMAD R24, R5, 0x8000, R2 ;  /* 0x0000800005187824 */ /* 0x002fe200078e0202 */
        /* <DEDUP_REMOVED lines=9> */
[----:B------:R-:W-:Y:S01]  /*79f0*/  UMOV UR20, UR36 ;  /* 0x0000002400147c82 */ /* 0x000fe20008000000 */
[----:B------:R-:W-:Y:S01]  /*7a00*/  UMOV UR21, UR37 ;  /* 0x0000002500157c82 */ /* 0x000fe20008000000 */
[----:B------:R-:W-:Y:S01]  /*7a10*/  UMOV UR10, 0x40 ;  /* 0x00000040000a7882 */ /* 0x000fe20000000000 */
[----:B------:R-:W-:Y:S01]  /*7a20*/  UMOV UR12, UR36 ;  /* 0x00000024000c7c82 */ /* 0x000fe20008000000 */
[----:B------:R-:W-:Y:S01]  /*7a30*/  USHF.L.U32 UR19, UR19, 0x7, URZ ;  /* 0x0000000713137899 */ /* 0x000fe2000800063f */
[----:B------:R-:W-:Y:S01]  /*7a40*/  ISETP.NE.AND P2, PT, R5, 0x4, PT ;  /* 0x000000040500780c */ /* 0x000fe20003f45270 */
[----:B------:R-:W-:Y:S01]  /*7a50*/  UIADD3 UR17, UR17, 0x24000, URZ ;  /* 0x0002400011117890 */ /* 0x000fe2000fffe03f */
[----:B------:R-:W-:Y:S01]  /*7a60*/  VIADD R9, R9, 0x1 ;  /* 0x0000000109097836 */ /* 0x000fe20000000000 */
[----:B------:R-:W-:Y:S01]  /*7a70*/  UIADD3 UR16, UR8, 0x4000, URZ ;  /* 0x0000400008107890 */ /* 0x000fe2000fffe03f */
[----:B--23--:R-:W-:Y:S01]  /*7a80*/  SEL R25, RZ, 0x1, P2 ;  /* 0x00000001ff197807 */ /* 0x00cfe20001000000 */
[----:B------:R-:W-:Y:S01]  /*7a90*/  UIADD3 UR8, UR8, 0x8000, URZ ;  /* 0x0000800008087890 */ /* 0x000fe2000fffe03f */
[----:B------:R-:W-:Y:S01]  /*7aa0*/  SEL R5, R5, RZ, P2 ;  /* 0x000000ff05057207 */ /* 0x000fe20001000000 */
[----:B------:R-:W-:Y:S01]  /*7ab0*/  UMOV UR13, UR37 ;  /* 0x00000025000d7c82 */ /* 0x000fe20008000000 */
[----:B------:R-:W-:Y:S01]  /*7ac0*/  UMOV UR9, UR17 ;  /* 0x0000001100097c82 */ /* 0x000fe20008000000 */
[----:B------:R-:W-:Y:S01]  /*7ad0*/  UMOV UR11, UR19 ;  /* 0x00000013000b7c82 */ /* 0x000fe20008000000 */
[----:B------:R-:W-:-:S02]  /*7ae0*/  LOP3.LUT R6, R6, R25, RZ, 0x3c, !PT ;  /* 0x0000001906067212 */ /* 0x000fc400078e3cff */
[----:B------:R2:W-:Y:S02]  /*7af0*/  UTMALDG.4D [UR16], [UR6], desc[UR26] ;  /* 0x00001a10060075b4 */ /* 0x0005e40008019000 */
[----:B------:R2:W-:Y:S02]  /*7b00*/  UTMALDG.4D [UR8], [UR6], desc[UR26] ;  /* 0x00001a08060075b4 */ /* 0x0005e40008019000 */
[----:B--2---:R-:W-:Y:S01]  /*7b10*/  NOP ;  /* 0x0000000000007918 */ /* 0x004fe20000000000 */
.L_x_33:
[----:B------:R-:W-:Y:S05]  /*7b20*/  BSYNC B0 ;  /* 0x0000000000007941 */ /* 0x000fea0003800000 */
.L_x_32:
[----:B------:R-:W-:-:S07]  /*7b30*/  IADD3 R8, R8, -0x1, RZ ;  /* 0xffffffff08087810 */ /* 0x000fce0007ffe0ff */
.L_x_31:
[----:B------:R-:W-:Y:S01]  /*7b40*/  VIADD R12, R12, 0x80 ;  /* 0x000000800c0c7836 */ /* 0x000fe20000000000 */
[----:B------:R-:W-:Y:S01]  /*7b50*/  MOV R155, R21 ;  /* 0x00000015009b7202 */ /* 0x000fe20000000f00 */
[----:B------:R-:W-:Y:S01]  /*7b60*/  IMAD.MOV.U32 R153, RZ, RZ, R20 ;  /* 0x000000ffff997224 */ /* 0x000fe200078e0014 */
[----:B------:R-:W-:Y:S06]  /*7b70*/  @P1 BRA `(.L_x_36) ;  /* 0xffffffcc00881947 */ /* 0x000fec000383ffff */
.L_x_24:
[----:B------:R-:W-:-:S13]  /*7b80*/  ISETP.GE.AND P1, PT, R19, 0x1, PT ;  /* 0x000000011300780c */ /* 0x000fda0003f26270 */
[----:B------:R-:W-:Y:S05]  /*7b90*/  @!P1 BRA `(.L_x_37) ;  /* 0x0000003c007c9947 */ /* 0x000fea0003800000 */
[----:B------:R-:W-:Y:S01]  /*7ba0*/  MOV R153, R21 ;  /* 0x0000001500997202 */ /* 0x000fe20000000f00 */
[----:B------:R-:W-:Y:S01]  /*7bb0*/  IMAD.MOV.U32 R152, RZ, RZ, R20 ;  /* 0x000000ffff987224 */ /* 0x000fe200078e0014 */
[----:B--2---:R-:W-:-:S07]  /*7bc0*/  LOP3.LUT R18, R16, 0x1f, RZ, 0xc0, !PT ;  /* 0x0000001f10127812 */ /* 0x004fce00078ec0ff */
.L_x_51:
[----:B------:R-:W-:Y:S02]  /*7bd0*/  LEA R21, R17, R2, 0x3 ;  /* 0x0000000211157211 */ /* 0x000fe400078e18ff */
[----:B------:R-:W-:-:S07]  /*7be0*/  SHF.L.U32 R20, R4, 0x1f, RZ ;  /* 0x0000001f04147819 */ /* 0x000fce00000006ff */
.L_x_38:
[----:B--2---:R2:W3:Y:S02]  /*7bf0*/  SYNCS.PHASECHK.TRANS64.TRYWAIT P1, [R21+URZ+0x24000], R20 ;  /* 0x02400014150075a7 */ /* 0x0044e4000802017f */
[----:B---3--:R-:W-:Y:S05]  /*7c00*/  @!P1 NANOSLEEP.SYNCS 0x989680 ;  /* 0x009896800000995d */ /* 0x008fea0003900000 */
[----:B------:R-:W3:Y:S02]  /*7c10*/  @!P1 SYNCS.PHASECHK.TRANS64 P1, [R21+URZ+0x24000], R20 ;  /* 0x02400014150095a7 */ /* 0x000ee4000802007f */
[----:B---3--:R-:W-:Y:S05]  /*7c20*/  @!P1 BRA `(.L_x_38) ;  /* 0xfffffffc00f09947 */ /* 0x008fea000383ffff */
[----:B------:R-:W-:Y:S05]  /*7c30*/  WARPSYNC.ALL ;  /* 0x0000000000007948 */ /* 0x000fea0003800000 */
[----:B------:R-:W-:Y:S01]  /*7c40*/  IMAD.MOV.U32 R155, RZ, RZ, 0x40000040 ;  /* 0x40000040ff9b7424 */ /* 0x000fe200078e00ff */
[----:B------:R-:W-:Y:S01]  /*7c50*/  LEA R154, R17, UR14, 0xb ;  /* 0x0000000e119a7c11 */ /* 0x000fe2000f8e58ff */
[----:B-1----:R-:W-:Y:S01]  /*7c60*/  WARPGROUP.ARRIVE ;  /* 0x00000000000079c5 */ /* 0x002fe20000000000 */
[----:B------:R-:W-:Y:S01]  /*7c70*/  R2UR UR8, R22 ;  /* 0x00000000160872ca */ /* 0x000fe200000e0000 */
[----:B--2---:R-:W-:Y:S01]  /*7c80*/  IMAD.MOV.U32 R21, RZ, RZ, 0x40000040 ;  /* 0x40000040ff157424 */ /* 0x004fe200078e00ff */
[----:B------:R-:W-:-:S02]  /*7c90*/  R2UR UR10, R154 ;  /* 0x000000009a0a72ca */ /* 0x000fc400000e0000 */
[----:B------:R-:W-:Y:S01]  /*7ca0*/  R2UR UR11, R155 ;  /* 0x000000009b0b72ca */ /* 0x000fe200000e0000 */
[----:B------:R-:W-:Y:S01]  /*7cb0*/  IMAD.MOV.U32 R155, RZ, RZ, 0x40000040 ;  /* 0x40000040ff9b7424 */ /* 0x000fe200078e00ff */
[----:B------:R-:W-:Y:S02]  /*7cc0*/  R2UR UR9, R23 ;  /* 0x00000000170972ca */ /* 0x000fe400000e0000 */
[----:B------:R-:W-:Y:S02]  /*7cd0*/  IADD3 R20, R154, 0x2, RZ ;  /* 0x000000029a147810 */ /* 0x000fe40007ffe0ff */
[----:B------:R-:W-:Y:S01]  /*7ce0*/  R2UR UR59, R21 ;  /* 0x00000000153b72ca */ /* 0x000fe200000e0000 */
[----:B------:R-:W-:Y:S01]  /*7cf0*/  IMAD.MOV.U32 R21, RZ, RZ, 0x40000040 ;  /* 0x40000040ff157424 */ /* 0x000fe200078e00ff */
[----:B------:R-:W-:Y:S02]  /*7d00*/  R2UR UR58, R20 ;  /* 0x00000000143a72ca */ /* 0x000fe400000e0000 */
[----:B------:R-:W-:-:S02]  /*7d10*/  IADD3 R20, R154, 0x4, RZ ;  /* 0x000000049a147810 */ /* 0x000fc40007ffe0ff */
[----:B------:R-:W-:Y:S01]  /*7d20*/  R2UR UR55, R21 ;  /* 0x00000000153772ca */ /* 0x000fe200000e0000 */
[----:B------:R-:W-:Y:S01]  /*7d30*/  IMAD.MOV.U32 R21, RZ, RZ, 0x40000040 ;  /* 0x40000040ff157424 */ /* 0x000fe200078e00ff */
[----:B------:R-:W-:Y:S01]  /*7d40*/  R2UR UR54, R20 ;  /* 0x00000000143672ca */ /* 0x000fe200000e0000 */
[----:B------:R-:W-:Y:S01]  /*7d50*/  HGMMA.64x128x16.F32 R24, gdesc[UR8], RZ, !UPT, gsb0 ;  /* 0x01e00000081879f0 */ /* 0x000fe2000c0008ff */
[----:B------:R-:W-:Y:S02]  /*7d60*/  IADD3 R20, R154, 0x6, RZ ;  /* 0x000000069a147810 */ /* 0x000fe40007ffe0ff */
[----:B------:R-:W-:Y:S01]  /*7d70*/  R2UR UR51, R21 ;  /* 0x00000000153372ca */ /* 0x000fe200000e0000 */
[----:B------:R-:W-:Y:S01]  /*7d80*/  IMAD.MOV.U32 R21, RZ, RZ, 0x40000040 ;  /* 0x40000040ff157424 */ /* 0x000fe200078e00ff */
[----:B------:R-:W-:Y:S02]  /*7d90*/  R2UR UR50, R20 ;  /* 0x00000000143272ca */ /* 0x000fe400000e0000 */
[----:B------:R-:W-:-:S02]  /*7da0*/  IADD3 R20, R154, 0x400, RZ ;  /* 0x000004009a147810 */ /* 0x000fc40007ffe0ff */
        /* <DEDUP_REMOVED lines=8> */
[----:B------:R-:W-:Y:S02]  /*7e30*/  R2UR UR27, R21 ;  /* 0x00000000151b72ca */ /* 0x000fe400000e0000 */
[----:B------:R-:W-:Y:S02]  /*7e40*/  R2UR UR26, R20 ;  /* 0x00000000141a72ca */ /* 0x000fe400000e0000 */
[----:B------:R-:W-:Y:S02]  /*7e50*/  IADD3 R154, R154, 0x406, RZ ;  /* 0x000004069a9a7810 */ /* 0x000fe40007ffe0ff */
[----:B------:R-:W-:Y:S02]  /*7e60*/  R2UR UR7, R155 ;  /* 0x000000009b0772ca */ /* 0x000fe400000e0000 */
[----:B------:R-:W-:Y:S02]  /*7e70*/  R2UR UR6, R154 ;  /* 0x000000009a0672ca */ /* 0x000fe400000e0000 */
[----:B------:R-:W-:Y:S01]  /*7e80*/  ISETP.NE.AND P1, PT, R10, RZ, PT ;  /* 0x000000ff0a00720c */ /* 0x000fe20003f25270 */
[----:B------:R-:W-:-:S02]  /*7e90*/  WARPGROUP.DEPBAR.LE gsb0, 0x0 ;  /* 0x00008000000079c5 */ /* 0x000fc40000010000 */
        /* <DEDUP_REMOVED lines=22> */
[----:B------:R-:W-:Y:S01]  /*8000*/  ISETP.LT.OR P2, PT, R8, 0x1, !P0 ;  /* 0x000000010800780c */ /* 0x000fe20004741670 */
[----:B------:R-:W-:-:S12]  /*8010*/  BSSY B0, `(.L_x_40) ;  /* 0x000002c000007945 */ /* 0x000fd80003800000 */
[----:B------:R-:W-:Y:S05]  /*8020*/  @P2 BRA `(.L_x_41) ;  /* 0x0000000000a82947 */ /* 0x000fea0003800000 */
[----:B------:R-:W-:Y:S02]  /*8030*/  ISETP.NE.AND P3, PT, R0, RZ, PT ;  /* 0x000000ff0000720c */ /* 0x000fe40003f65270 */
[----:B------:R-:W-:Y:S02]  /*8040*/  LEA R20, R5, R2, 0x3 ;  /* 0x0000000205147211 */ /* 0x000fe400078e18ff */
[----:B------:R-:W-:-:S09]  /*8050*/  SHF.L.U32 R21, R6, 0x1f, RZ ;  /* 0x0000001f06157819 */ /* 0x000fd200000006ff */
.L_x_42:
[----:B-1----:R1:W2:Y:S02]  /*8060*/  SYNCS.PHASECHK.TRANS64.TRYWAIT P2, [R20+URZ+0x24020], R21 ;  /* 0x02402015140075a7 */ /* 0x0022a4000804017f */
[----:B--2---:R-:W-:Y:S05]  /*8070*/  @!P2 NANOSLEEP.SYNCS 0x989680 ;  /* 0x009896800000a95d */ /* 0x004fea0003900000 */
[----:B------:R-:W2:Y:S02]  /*8080*/  @!P2 SYNCS.PHASECHK.TRANS64 P2, [R20+URZ+0x24020], R21 ;  /* 0x024020151400a5a7 */ /* 0x000ea4000804007f */
[----:B--2---:R-:W-:Y:S05]  /*8090*/  @!P2 BRA `(.L_x_42) ;  /* 0xfffffffc00f0a947 */ /* 0x004fea000383ffff */
[----:B------:R-:W-:Y:S05]  /*80a0*/  @P3 BRA `(.L_x_43) ;  /* 0x0000000000143947 */ /* 0x000fea0003800000 */
[----:B------:R-:W-:Y:S01]  /*80b0*/  ISETP.NE.AND P2, PT, R18, RZ, PT ;  /* 0x000000ff1200720c */ /* 0x000fe20003f45270 */
[----:B-1----:R-:W-:-:S04]  /*80c0*/  IMAD.MOV.U32 R21, RZ, RZ, 0x8000 ;  /* 0x00008000ff157424 */ /* 0x002fc800078e00ff */
[----:B------:R2:W-:Y:S08]  /*80d0*/  SYNCS.ARRIVE.TRANS64 RZ, [R20+URZ+0x24000], R21 ;  /* 0x0240001514ff79a7 */ /* 0x0005f0000800003f */
[----:B------:R-:W-:Y:S05]  /*80e0*/  @!P2 BRA `(.L_x_43) ;  /* 0x000000000004a947 */ /* 0x000fea0003800000 */
[----:B------:R-:W-:Y:S01]  /*80f0*/  BPT.TRAP 0x1 ;  /* 0x000000040000795c */ /* 0x000fe20000300000 */
.L_x_43:
[----:B-12---:R-:W-:Y:S01]  /*8100*/  LEA R21, R5, R2, 0xf ;  /* 0x0000000205157211 */ /* 0x006fe200078e78ff */
[----:B------:R-:W-:Y:S01]  /*8110*/  ULDC.64 UR6, c[0x0][0x198] ;  /* 0x0000660000067ab9 */ /* 0x000fe20000000a00 */
[----:B------:R-:W-:Y:S01]  /*8120*/  R2UR UR19, R9 ;  /* 0x00000000091372ca */ /* 0x000fe200000e0000 */
[----:B------:R-:W-:Y:S01]  /*8130*/  UIADD3 UR6, UP0, UR6, 0x1f0, URZ ;  /* 0x000001f006067890 */ /* 0x000fe2000ff1e03f */
[----:B------:R-:W-:Y:S01]  /*8140*/  R2UR UR17, R20 ;  /* 0x00000000141172ca */ /* 0x000fe200000e0000 */
[----:B------:R-:W-:Y:S01]  /*8150*/  UMOV UR26, 0x0 ;  /* 0x00000000001a7882 */ /* 0x000fe20000000000 */
[----:B------:R-:W-:Y:S01]  /*8160*/  R2UR UR8, R21 ;  /* 0x00000000150872ca */ /* 0x000fe200000e0000 */
[----:B------:R-:W-:Y:S01]  /*8170*/  UIADD3.X UR7, URZ, UR7, URZ, UP0, !UPT ;  /* 0x000000073f077290 */ /* 0x000fe200087fe43f */
[----:B------:R-:W-:Y:S01]  /*8180*/  VIADD R5, R5, 0x1 ;  /* 0x0000000105057836 */ /* 0x000fe20000000000 */
        /* <DEDUP_REMOVED lines=8> */
[----:B------:R-:W-:-:S02]  /*8210*/  UIADD3 UR17, UR17, 0x24000, URZ ;  /* 0x0002400011117890 */ /* 0x000fc4000fffe03f */
[----:B------:R-:W-:Y:S01]  /*8220*/  UIADD3 UR16, UR8, 0x4000, URZ ;  /* 0x0000400008107890 */ /* 0x000fe2000fffe03f */
[----:B------:R-:W-:Y:S01]  /*8230*/  SEL R21, RZ, 0x1, P2 ;  /* 0x00000001ff157807 */ /* 0x000fe20001000000 */
[----:B------:R-:W-:Y:S01]  /*8240*/  UIADD3 UR8, UR8, 0x8000, URZ ;  /* 0x0000800008087890 */ /* 0x000fe2000fffe03f */
[----:B------:R-:W-:Y:S01]  /*8250*/  SEL R5, R5, RZ, P2 ;  /* 0x000000ff05057207 */ /* 0x000fe20001000000 */
[----:B------:R-:W-:Y:S01]  /*8260*/  UMOV UR13, UR37 ;  /* 0x00000025000d7c82 */ /* 0x000fe20008000000 */
[----:B------:R-:W-:Y:S01]  /*8270*/  UMOV UR9, UR17 ;  /* 0x0000001100097c82 */ /* 0x000fe20008000000 */
[----:B------:R-:W-:Y:S01]  /*8280*/  UMOV UR11, UR19 ;  /* 0x00000013000b7c82 */ /* 0x000fe20008000000 */
[----:B------:R-:W-:Y:S02]  /*8290*/  LOP3.LUT R6, R6, R21, RZ, 0x3c, !PT ;  /* 0x0000001506067212 */ /* 0x000fe400078e3cff */
[----:B------:R1:W-:Y:S02]  /*82a0*/  UTMALDG.4D [UR16], [UR6], desc[UR26] ;  /* 0x00001a10060075b4 */ /* 0x0003e40008019000 */
[----:B------:R1:W-:Y:S02]  /*82b0*/  UTMALDG.4D [UR8], [UR6], desc[UR26] ;  /* 0x00001a08060075b4 */ /* 0x0003e40008019000 */
[----:B-1----:R-:W-:Y:S01]  /*82c0*/  NOP ;  /* 0x0000000000007918 */ /* 0x002fe20000000000 */
.L_x_41:
[----:B------:R-:W-:Y:S05]  /*82d0*/  BSYNC B0 ;  /* 0x0000000000007941 */ /* 0x000fea0003800000 */
.L_x_40:
[----:B------:R-:W-:-:S07]  /*82e0*/  IADD3 R8, R8, -0x1, RZ ;  /* 0xffffffff08087810 */ /* 0x000fce0007ffe0ff */
.L_x_39:
[C---:B------:R-:W-:Y:S01]  /*82f0*/  VIADD R20, R12.reuse, 0x1 ;  /* 0x000000010c147836 */ /* 0x040fe20000000000 */
[C---:B------:R-:W-:Y:S01]  /*8300*/  IADD3 R154, R12.reuse, 0x8, RZ ;  /* 0x000000080c9a7810 */ /* 0x040fe20007ffe0ff */
[----:B------:R-:W-:Y:S05]  /*8310*/  WARPSYNC.ALL ;  /* 0x0000000000007948 */ /* 0x000fea0003800000 */
[-C--:B------:R-:W-:Y:S01]  /*8320*/  ISETP.GE.AND P3, PT, R3, R20.reuse, PT ;  /* 0x000000140300720c */ /* 0x080fe20003f66270 */
[----:B------:R-:W-:Y:S01]  /*8330*/  ULDC UR6, c[0x0][0x604] ;  /* 0x0001810000067ab9 */ /* 0x000fe20000000800 */
[----:B------:R-:W-:Y:S01]  /*8340*/  ISETP.GE.AND P4, PT, R11, R20, PT ;  /* 0x000000140b00720c */ /* 0x000fe20003f86270 */
[----:B------:R-:W-:Y:S01]  /*8350*/  VIADD R20, R12, 0x9 ;  /* 0x000000090c147836 */ /* 0x000fe20000000000 */
[----:B------:R-:W-:Y:S01]  /*8360*/  FSEL R25, R25, -INF , P3 ;  /* 0xff80000019197808 */ /* 0x000fe20001800000 */
[----:B------:R-:W-:Y:S01]  /*8370*/  BSSY B0, `(.L_x_44) ;  /* 0x0000142000007945 */ /* 0x000fe20003800000 */
[----:B------:R-:W-:-:S02]  /*8380*/  ISETP.GE.AND P6, PT, R11, R154, PT ;  /* 0x0000009a0b00720c */ /* 0x000fc40003fc6270 */
[-C--:B------:R-:W-:Y:S02]  /*8390*/  ISETP.GE.AND P5, PT, R3, R20.reuse, PT ;  /* 0x000000140300720c */ /* 0x080fe40003fa6270 */
[----:B------:R-:W-:Y:S01]  /*83a0*/  ISETP.GE.AND P3, PT, R11, R20, PT ;  /* 0x000000140b00720c */ /* 0x000fe20003f66270 */
[C---:B------:R-:W-:Y:S01]  /*83b0*/  VIADD R20, R12.reuse, 0x11 ;  /* 0x000000110c147836 */ /* 0x040fe20000000000 */
[----:B------:R-:W-:Y:S02]  /*83c0*/  ISETP.GE.AND P2, PT, R3, R154, PT ;  /* 0x0000009a0300720c */ /* 0x000fe40003f46270 */
[----:B------:R-:W-:Y:S02]  /*83d0*/  IADD3 R154, R12, 0x10, RZ ;  /* 0x000000100c9a7810 */ /* 0x000fe40007ffe0ff */
[----:B------:R-:W-:Y:S02]  /*83e0*/  FSEL R30, R30, -INF , P6 ;  /* 0xff8000001e1e7808 */ /* 0x000fe40003000000 */
[----:B------:R-:W-:-:S02]  /*83f0*/  FSEL R29, R29, -INF , P5 ;  /* 0xff8000001d1d7808 */ /* 0x000fc40002800000 */
[----:B------:R-:W-:Y:S02]  /*8400*/  FSEL R28, R28, -INF , P2 ;  /* 0xff8000001c1c7808 */ /* 0x000fe40001000000 */
[-C--:B------:R-:W-:Y:S02]  /*8410*/  ISETP.GE.AND P6, PT, R3, R20.reuse, PT ;  /* 0x000000140300720c */ /* 0x080fe40003fc6270 */
[----:B------:R-:W-:Y:S01]  /*8420*/  ISETP.GE.AND P5, PT, R11, R20, PT ;  /* 0x000000140b00720c */ /* 0x000fe20003fa6270 */
[----:B------:R-:W-:Y:S01]  /*8430*/  VIADD R20, R12, 0x19 ;  /* 0x000000190c147836 */ /* 0x000fe20000000000 */
[----:B------:R-:W-:Y:S02]  /*8440*/  FSEL R27, R27, -INF , P4 ;  /* 0xff8000001b1b7808 */ /* 0x000fe40002000000 */
[-C--:B------:R-:W-:Y:S02]  /*8450*/  ISETP.GE.AND P2, PT, R11, R154.reuse, PT ;  /* 0x0000009a0b00720c */ /* 0x080fe40003f46270 */
[----:B------:R-:W-:-:S02]  /*8460*/  ISETP.GE.AND P4, PT, R3, R154, PT ;  /* 0x0000009a0300720c */ /* 0x000fc40003f86270 */
[----:B------:R-:W-:Y:S02]  /*8470*/  IADD3 R154, R12, 0x18, RZ ;  /* 0x000000180c9a7810 */ /* 0x000fe40007ffe0ff */
[----:B------:R-:W-:Y:S02]  /*8480*/  FSEL R34, R34, -INF , P2 ;  /* 0xff80000022227808 */ /* 0x000fe40001000000 */
[----:B------:R-:W-:Y:S02]  /*8490*/  FSEL R33, R33, -INF , P6 ;  /* 0xff80000021217808 */ /* 0x000fe40003000000 */
[----:B------:R-:W-:Y:S02]  /*84a0*/  FSEL R32, R32, -INF , P4 ;  /* 0xff80000020207808 */ /* 0x000fe40002000000 */
[-C--:B------:R-:W-:Y:S02]  /*84b0*/  ISETP.GE.AND P2, PT, R3, R20.reuse, PT ;  /* 0x000000140300720c */ /* 0x080fe40003f46270 */
[----:B------:R-:W-:Y:S01]  /*84c0*/  ISETP.GE.AND P6, PT, R11, R20, PT ;  /* 0x000000140b00720c */ /* 0x000fe20003fc6270 */
[----:B------:R-:W-:Y:S01]  /*84d0*/  VIADD R20, R12, 0x21 ;  /* 0x000000210c147836 */ /* 0x000fe20000000000 */
[----:B------:R-:W-:-:S02]  /*84e0*/  FSEL R31, R31, -INF , P3 ;  /* 0xff8000001f1f7808 */ /* 0x000fc40001800000 */
[-C--:B------:R-:W-:Y:S02]  /*84f0*/  ISETP.GE.AND P4, PT, R11, R154.reuse, PT ;  /* 0x0000009a0b00720c */ /* 0x080fe40003f86270 */
[----:B------:R-:W-:Y:S02]  /*8500*/  ISETP.GE.AND P3, PT, R3, R154, PT ;  /* 0x0000009a0300720c */ /* 0x000fe40003f66270 */
[----:B------:R-:W-:Y:S02]  /*8510*/  IADD3 R154, R12, 0x20, RZ ;  /* 0x000000200c9a7810 */ /* 0x000fe40007ffe0ff */
[----:B------:R-:W-:Y:S02]  /*8520*/  FSEL R38, R38, -INF , P4 ;  /* 0xff80000026267808 */ /* 0x000fe40002000000 */
[----:B------:R-:W-:Y:S02]  /*8530*/  FSEL R37, R37, -INF , P2 ;  /* 0xff80000025257808 */ /* 0x000fe40001000000 */
[----:B------:R-:W-:-:S02]  /*8540*/  FSEL R36, R36, -INF , P3 ;  /* 0xff80000024247808 */ /* 0x000fc40001800000 */
[-C--:B------:R-:W-:Y:S02]  /*8550*/  ISETP.GE.AND P4, PT, R3, R20.reuse, PT ;  /* 0x000000140300720c */ /* 0x080fe40003f86270 */
[----:B------:R-:W-:Y:S01]  /*8560*/  ISETP.GE.AND P2, PT, R11, R20, PT ;  /* 0x000000140b00720c */ /* 0x000fe20003f46270 */
[C---:B------:R-:W-:Y:S01]  /*8570*/  VIADD R20, R12.reuse, 0x29 ;  /* 0x000000290c147836 */ /* 0x040fe20000000000 */
[----:B------:R-:W-:Y:S02]  /*8580*/  FSEL R35, R35, -INF , P5 ;  /* 0xff80000023237808 */ /* 0x000fe40002800000 */
[-C--:B------:R-:W-:Y:S02]  /*8590*/  ISETP.GE.AND P3, PT, R11, R154.reuse, PT ;  /* 0x0000009a0b00720c */ /* 0x080fe40003f66270 */
[----:B------:R-:W-:Y:S02]  /*85a0*/  ISETP.GE.AND P5, PT, R3, R154, PT ;  /* 0x0000009a0300720c */ /* 0x000fe40003fa6270 */
[----:B------:R-:W-:-:S02]  /*85b0*/  IADD3 R154, R12, 0x28, RZ ;  /* 0x000000280c9a7810 */ /* 0x000fc40007ffe0ff */
        /* <DEDUP_REMOVED lines=23> */
[----:B------:R-:W-:Y:S02]  /*8730*/  FSEL R48, R48, -INF , P2 ;  /* 0xff80000030307808 */ /* 0x000fe40001000000 */
[-C--:B------:R-:W-:Y:S02]  /*8740*/  ISETP.GE.AND P6, PT, R3, R20.reuse, PT ;  /* 0x000000140300720c */ /* 0x080fe40003fc6270 */
[----:B------:R-:W-:Y:S01]  /*8750*/  ISETP.GE.AND P5, PT, R11, R20, PT ;  /* 0x000000140b00720c */ /* 0x000fe20003fa6270 */
[----:B------:R-:W-:Y:S01]  /*8760*/  VIADD R20, R12, 0x41 ;  /* 0x000000410c147836 */ /* 0x000fe20000000000 */
[----:B------:R-:W-:-:S02]  /*8770*/  ISETP.GE.AND P4, PT, R3, R154, PT ;  /* 0x0000009a0300720c */ /* 0x000fc40003f86270 */
[C---:B------:R-:W-:Y:S02]  /*8780*/  ISETP.GE.AND P2, PT, R11.reuse, R154, PT ;  /* 0x0000009a0b00720c */ /* 0x040fe40003f46270 */
[----:B------:R-:W-:Y:S02]  /*8790*/  IADD3 R154, R12, 0x40, RZ ;  /* 0x000000400c9a7810 */ /* 0x000fe40007ffe0ff */
[----:B------:R-:W-:Y:S02]  /*87a0*/  FSEL R52, R52, -INF , P4 ;  /* 0xff80000034347808 */ /* 0x000fe40002000000 */
[----:B------:R-:W-:Y:S02]  /*87b0*/  FSEL R54, R54, -INF , P2 ;  /* 0xff80000036367808 */ /* 0x000fe40001000000 */
[----:B------:R-:W-:Y:S02]  /*87c0*/  ISETP.GE.AND P4, PT, R11, R154, PT ;  /* 0x0000009a0b00720c */ /* 0x000fe40003f86270 */
[----:B------:R-:W-:-:S02]  /*87d0*/  ISETP.GE.AND P2, PT, R3, R20, PT ;  /* 0x000000140300720c */ /* 0x000fc40003f46270 */
[----:B------:R-:W-:Y:S02]  /*87e0*/  FSEL R51, R51, -INF , P3 ;  /* 0xff80000033337808 */ /* 0x000fe40001800000 */
[----:B------:R-:W-:Y:S02]  /*87f0*/  ISETP.GE.AND P3, PT, R3, R154, PT ;  /* 0x0000009a0300720c */ /* 0x000fe40003f66270 */
[----:B------:R-:W-:Y:S02]  /*8800*/  IADD3 R154, R12, 0x48, RZ ;  /* 0x000000480c9a7810 */ /* 0x000fe40007ffe0ff */
[----:B------:R-:W-:Y:S02]  /*8810*/  FSEL R58, R58, -INF , P4 ;  /* 0xff8000003a3a7808 */ /* 0x000fe40002000000 */
[----:B------:R-:W-:Y:S02]  /*8820*/  FSEL R57, R57, -INF , P2 ;  /* 0xff80000039397808 */ /* 0x000fe40001000000 */
[----:B------:R-:W-:-:S02]  /*8830*/  ISETP.GE.AND P4, PT, R3, R12, PT ;  /* 0x0000000c0300720c */ /* 0x000fc40003f86270 */
[----:B------:R-:W-:Y:S02]  /*8840*/  ISETP.GE.AND P2, PT, R11, R12, PT ;  /* 0x0000000c0b00720c */ /* 0x000fe40003f46270 */
[----:B------:R-:W-:Y:S02]  /*8850*/  FSEL R55, R55, -INF , P5 ;  /* 0xff80000037377808 */ /* 0x000fe40002800000 */
        /* <DEDUP_REMOVED lines=8> */
[----:B------:R-:W-:Y:S02]  /*88e0*/  ISETP.GE.AND P2, PT, R11, R154, PT ;  /* 0x0000009a0b00720c */ /* 0x000fe40003f46270 */
        /* <DEDUP_REMOVED lines=22> */
[----:B------:R-:W-:Y:S02]  /*8a50*/  FSEL R53, R53, -INF , P6 ;  /* 0xff80000035357808 */ /* 0x000fe40003000000 */
[----:B------:R-:W-:Y:S01]  /*8a60*/  ISETP.GE.AND P6, PT, R11, R20, PT ;  /* 0x000000140b00720c */ /* 0x000fe20003fc6270 */
[----:B------:R-:W-:Y:S01]  /*8a70*/  VIADD R20, R12, 0x49 ;  /* 0x000000490c147836 */ /* 0x000fe20000000000 */
[----:B------:R-:W-:-:S02]  /*8a80*/  FMNMX R21, R45, R26, !PT ;  /* 0x0000001a2d157209 */ /* 0x000fc40007800000 */
[----:B------:R-:W-:Y:S02]  /*8a90*/  FMNMX R157, R47, R154, !PT ;  /* 0x0000009a2f9d7209 */ /* 0x000fe40007800000 */
[----:B------:R-:W-:Y:S02]  /*8aa0*/  FMNMX R26, R48, R21, !PT ;  /* 0x00000015301a7209 */ /* 0x000fe40007800000 */
[----:B------:R-:W-:Y:S02]  /*8ab0*/  FMNMX R154, R50, R157, !PT ;  /* 0x0000009d329a7209 */ /* 0x000fe40007800000 */
[----:B------:R-:W-:Y:S02]  /*8ac0*/  FSEL R59, R59, -INF , P6 ;  /* 0xff8000003b3b7808 */ /* 0x000fe40003000000 */
[-C--:B------:R-:W-:Y:S02]  /*8ad0*/  ISETP.GE.AND P6, PT, R3, R20.reuse, PT ;  /* 0x000000140300720c */ /* 0x080fe40003fc6270 */
[----:B------:R-:W-:Y:S01]  /*8ae0*/  ISETP.GE.AND P4, PT, R11, R20, PT ;  /* 0x000000140b00720c */ /* 0x000fe20003f86270 */
[----:B------:R-:W-:Y:S01]  /*8af0*/  VIADD R20, R12, 0x51 ;  /* 0x000000510c147836 */ /* 0x000fe20000000000 */
[----:B------:R-:W-:-:S02]  /*8b00*/  FMNMX R21, R49, R26, !PT ;  /* 0x0000001a31157209 */ /* 0x000fc40007800000 */
[----:B------:R-:W-:Y:S02]  /*8b10*/  FMNMX R157, R51, R154, !PT ;  /* 0x0000009a339d7209 */ /* 0x000fe40007800000 */
[----:B------:R-:W-:Y:S02]  /*8b20*/  FSEL R62, R62, -INF , P3 ;  /* 0xff8000003e3e7808 */ /* 0x000fe40001800000 */
[----:B------:R-:W-:Y:S02]  /*8b30*/  FSEL R61, R61, -INF , P6 ;  /* 0xff8000003d3d7808 */ /* 0x000fe40003000000 */
[-C--:B------:R-:W-:Y:S02]  /*8b40*/  ISETP.GE.AND P3, PT, R3, R20.reuse, PT ;  /* 0x000000140300720c */ /* 0x080fe40003f66270 */
[----:B------:R-:W-:Y:S02]  /*8b50*/  ISETP.GE.AND P6, PT, R11, R20, PT ;  /* 0x000000140b00720c */ /* 0x000fe40003fc6270 */
[----:B------:R-:W-:-:S02]  /*8b60*/  FMNMX R26, R52, R21, !PT ;  /* 0x00000015341a7209 */ /* 0x000fc40007800000 */
[----:B------:R-:W-:Y:S02]  /*8b70*/  FMNMX R154, R54, R157, !PT ;  /* 0x0000009d369a7209 */ /* 0x000fe40007800000 */
[----:B------:R-:W-:Y:S02]  /*8b80*/  IADD3 R20, R12, 0x58, RZ ;  /* 0x000000580c147810 */ /* 0x000fe40007ffe0ff */
[----:B------:R-:W-:Y:S02]  /*8b90*/  FSEL R63, R63, -INF , P4 ;  /* 0xff8000003f3f7808 */ /* 0x000fe40002000000 */
[----:B------:R-:W-:Y:S02]  /*8ba0*/  FSEL R64, R64, -INF , P5 ;  /* 0xff80000040407808 */ /* 0x000fe40002800000 */
[----:B------:R-:W-:Y:S02]  /*8bb0*/  FMNMX R21, R53, R26, !PT ;  /* 0x0000001a35157209 */ /* 0x000fe40007800000 */
[----:B------:R-:W-:-:S02]  /*8bc0*/  FMNMX R157, R55, R154, !PT ;  /* 0x0000009a379d7209 */ /* 0x000fc40007800000 */
[-C--:B------:R-:W-:Y:S02]  /*8bd0*/  ISETP.GE.AND P4, PT, R3, R20.reuse, PT ;  /* 0x000000140300720c */ /* 0x080fe40003f86270 */
[----:B------:R-:W-:Y:S01]  /*8be0*/  ISETP.GE.AND P5, PT, R11, R20, PT ;  /* 0x000000140b00720c */ /* 0x000fe20003fa6270 */
[----:B------:R-:W-:Y:S01]  /*8bf0*/  VIADD R20, R12, 0x59 ;  /* 0x000000590c147836 */ /* 0x000fe20000000000 */
[----:B------:R-:W-:Y:S02]  /*8c00*/  FMNMX R26, R56, R21, !PT ;  /* 0x00000015381a7209 */ /* 0x000fe40007800000 */
[----:B------:R-:W-:Y:S02]  /*8c10*/  FMNMX R154, R58, R157, !PT ;  /* 0x0000009d3a9a7209 */ /* 0x000fe40007800000 */
[----:B------:R-:W-:Y:S02]  /*8c20*/  FSEL R66, R66, -INF , P2 ;  /* 0xff80000042427808 */ /* 0x000fe40001000000 */
[----:B------:R-:W-:-:S02]  /*8c30*/  FSEL R65, R65, -INF , P3 ;  /* 0xff80000041417808 */ /* 0x000fc40001800000 */
[-C--:B------:R-:W-:Y:S02]  /*8c40*/  ISETP.GE.AND P2, PT, R3, R20.reuse, PT ;  /* 0x000000140300720c */ /* 0x080fe40003f46270 */
[----:B------:R-:W-:Y:S02]  /*8c50*/  ISETP.GE.AND P3, PT, R11, R20, PT ;  /* 0x000000140b00720c */ /* 0x000fe40003f66270 */
[----:B------:R-:W-:Y:S02]  /*8c60*/  IADD3 R20, R12, 0x60, RZ ;  /* 0x000000600c147810 */ /* 0x000fe40007ffe0ff */
[----:B------:R-:W-:Y:S02]  /*8c70*/  FMNMX R21, R57, R26, !PT ;  /* 0x0000001a39157209 */ /* 0x000fe40007800000 */
[----:B------:R-:W-:Y:S02]  /*8c80*/  FMNMX R157, R59, R154, !PT ;  /* 0x0000009a3b9d7209 */ /* 0x000fe40007800000 */
[----:B------:R-:W-:-:S02]  /*8c90*/  FSEL R67, R67, -INF , P6 ;  /* 0xff80000043437808 */ /* 0x000fc40003000000 */
[----:B------:R-:W-:Y:S02]  /*8ca0*/  FSEL R68, R68, -INF , P4 ;  /* 0xff80000044447808 */ /* 0x000fe40002000000 */
[-C--:B------:R-:W-:Y:S02]  /*8cb0*/  ISETP.GE.AND P6, PT, R3, R20.reuse, PT ;  /* 0x000000140300720c */ /* 0x080fe40003fc6270 */
[----:B------:R-:W-:Y:S01]  /*8cc0*/  ISETP.GE.AND P4, PT, R11, R20, PT ;  /* 0x000000140b00720c */ /* 0x000fe20003f86270 */
[----:B------:R-:W-:Y:S01]  /*8cd0*/  VIADD R20, R12, 0x61 ;  /* 0x000000610c147836 */ /* 0x000fe20000000000 */
[----:B------:R-:W-:Y:S02]  /*8ce0*/  FMNMX R26, R60, R21, !PT ;  /* 0x000000153c1a7209 */ /* 0x000fe40007800000 */
[----:B------:R-:W-:Y:S02]  /*8cf0*/  FMNMX R154, R62, R157, !PT ;  /* 0x0000009d3e9a7209 */ /* 0x000fe40007800000 */
[----:B------:R-:W-:-:S02]  /*8d00*/  FMNMX R21, R61, R26, !PT ;  /* 0x0000001a3d157209 */ /* 0x000fc40007800000 */
[----:B------:R-:W-:Y:S02]  /*8d10*/  FMNMX R157, R63, R154, !PT ;  /* 0x0000009a3f9d7209 */ /* 0x000fe40007800000 */
[----:B------:R-:W-:Y:S02]  /*8d20*/  FSEL R70, R70, -INF , P5 ;  /* 0xff80000046467808 */ /* 0x000fe40002800000 */
[----:B------:R-:W-:Y:S02]  /*8d30*/  FSEL R69, R69, -INF , P2 ;  /* 0xff80000045457808 */ /* 0x000fe40001000000 */
[-C--:B------:R-:W-:Y:S02]  /*8d40*/  ISETP.GE.AND P5, PT, R3, R20.reuse, PT ;  /* 0x000000140300720c */ /* 0x080fe40003fa6270 */
[----:B------:R-:W-:Y:S02]  /*8d50*/  ISETP.GE.AND P2, PT, R11, R20, PT ;  /* 0x000000140b00720c */ /* 0x000fe40003f46270 */
[----:B------:R-:W-:-:S02]  /*8d60*/  IADD3 R20, R12, 0x68, RZ ;  /* 0x000000680c147810 */ /* 0x000fc40007ffe0ff */
[----:B------:R-:W-:Y:S02]  /*8d70*/  FMNMX R26, R64, R21, !PT ;  /* 0x00000015401a7209 */ /* 0x000fe40007800000 */
[----:B------:R-:W-:Y:S02]  /*8d80*/  FMNMX R154, R66, R157, !PT ;  /* 0x0000009d429a7209 */ /* 0x000fe40007800000 */
[----:B------:R-:W-:Y:S02]  /*8d90*/  FSEL R71, R71, -INF , P3 ;  /* 0xff80000047477808 */ /* 0x000fe40001800000 */
        /* <DEDUP_REMOVED lines=8> */
[----:B------:R-:W-:Y:S02]  /*8e20*/  FMNMX R26, R68, R21, !PT ;  /* 0x00000015441a7209 */ /* 0x000fe40007800000 */
[----:B------:R-:W-:Y:S02]  /*8e30*/  FMNMX R154, R70, R157, !PT ;  /* 0x0000009d469a7209 */ /* 0x000fe40007800000 */
[----:B------:R-:W-:-:S02]  /*8e40*/  ISETP.GE.AND P4, PT, R3, R20, PT ;  /* 0x000000140300720c */ /* 0x000fc40003f86270 */
[----:B------:R-:W-:Y:S02]  /*8e50*/  ISETP.GE.AND P5, PT, R11, R20, PT ;  /* 0x000000140b00720c */ /* 0x000fe40003fa6270 */
[----:B------:R-:W-:Y:S02]  /*8e60*/  IADD3 R20, R12, 0x70, RZ ;  /* 0x000000700c147810 */ /* 0x000fe40007ffe0ff */
[----:B------:R-:W-:Y:S02]  /*8e70*/  FMNMX R21, R69, R26, !PT ;  /* 0x0000001a45157209 */ /* 0x000fe40007800000 */
[----:B------:R-:W-:Y:S02]  /*8e80*/  FMNMX R157, R71, R154, !PT ;  /* 0x0000009a479d7209 */ /* 0x000fe40007800000 */
[----:B------:R-:W-:Y:S02]  /*8e90*/  FSEL R75, R75, -INF , P2 ;  /* 0xff8000004b4b7808 */ /* 0x000fe40001000000 */
[----:B------:R-:W-:-:S02]  /*8ea0*/  FSEL R76, R76, -INF , P3 ;  /* 0xff8000004c4c7808 */ /* 0x000fc40001800000 */
        /* <DEDUP_REMOVED lines=9> */
[----:B------:R-:W-:Y:S02]  /*8f40*/  FMNMX R21, R73, R26, !PT ;  /* 0x0000001a49157209 */ /* 0x000fe40007800000 */
[----:B------:R-:W-:Y:S02]  /*8f50*/  FMNMX R157, R75, R154, !PT ;  /* 0x0000009a4b9d7209 */ /* 0x000fe40007800000 */
[----:B------:R-:W-:Y:S02]  /*8f60*/  IADD3 R20, R12, 0x78, RZ ;  /* 0x000000780c147810 */ /* 0x000fe40007ffe0ff */
[----:B------:R-:W-:-:S02]  /*8f70*/  FSEL R79, R79, -INF , P5 ;  /* 0xff8000004f4f7808 */ /* 0x000fc40002800000 */
[----:B------:R-:W-:Y:S02]  /*8f80*/  FSEL R80, R80, -INF , P2 ;  /* 0xff80000050507808 */ /* 0x000fe40001000000 */
[----:B------:R-:W-:Y:S02]  /*8f90*/  FMNMX R26, R76, R21, !PT ;  /* 0x000000154c1a7209 */ /* 0x000fe40007800000 */
[----:B------:R-:W-:Y:S02]  /*8fa0*/  FMNMX R154, R78, R157, !PT ;  /* 0x0000009d4e9a7209 */ /* 0x000fe40007800000 */
[-C--:B------:R-:W-:Y:S02]  /*8fb0*/  ISETP.GE.AND P5, PT, R3, R20.reuse, PT ;  /* 0x000000140300720c */ /* 0x080fe40003fa6270 */
[----:B------:R-:W-:Y:S01]  /*8fc0*/  ISETP.GE.AND P2, PT, R11, R20, PT ;  /* 0x000000140b00720c */ /* 0x000fe20003f46270 */
[----:B------:R-:W-:Y:S01]  /*8fd0*/  VIADD R20, R12, 0x79 ;  /* 0x000000790c147836 */ /* 0x000fe20000000000 */
[----:B------:R-:W-:-:S02]  /*8fe0*/  FSEL R82, R82, -INF , P3 ;  /* 0xff80000052527808 */ /* 0x000fc40001800000 */
[----:B------:R-:W-:Y:S02]  /*8ff0*/  FMNMX R21, R77, R26, !PT ;  /* 0x0000001a4d157209 */ /* 0x000fe40007800000 */
[----:B------:R-:W-:Y:S02]  /*9000*/  FMNMX R157, R79, R154, !PT ;  /* 0x0000009a4f9d7209 */ /* 0x000fe40007800000 */
[----:B------:R-:W-:Y:S02]  /*9010*/  FSEL R81, R81, -INF , P6 ;  /* 0xff80000051517808 */ /* 0x000fe40003000000 */
[-C--:B------:R-:W-:Y:S02]  /*9020*/  ISETP.GE.AND P3, PT, R3, R20.reuse, PT ;  /* 0x000000140300720c */ /* 0x080fe40003f66270 */
[----:B------:R-:W-:Y:S02]  /*9030*/  ISETP.GE.AND P6, PT, R11, R20, PT ;  /* 0x000000140b00720c */ /* 0x000fe40003fc6270 */
[----:B------:R-:W-:-:S02]  /*9040*/  FSEL R83, R83, -INF , P4 ;  /* 0xff80000053537808 */ /* 0x000fc40002000000 */
[----:B------:R-:W-:Y:S02]  /*9050*/  FMNMX R20, R80, R21, !PT ;  /* 0x0000001550147209 */ /* 0x000fe40007800000 */
[----:B------:R-:W-:Y:S02]  /*9060*/  FMNMX R26, R82, R157, !PT ;  /* 0x0000009d521a7209 */ /* 0x000fe40007800000 */
[----:B------:R-:W-:Y:S02]  /*9070*/  FSEL R84, R84, -INF , P5 ;  /* 0xff80000054547808 */ /* 0x000fe40002800000 */
[----:B------:R-:W-:Y:S02]  /*9080*/  FSEL R86, R86, -INF , P2 ;  /* 0xff80000056567808 */ /* 0x000fe40001000000 */
[----:B------:R-:W-:Y:S02]  /*9090*/  FMNMX R21, R81, R20, !PT ;  /* 0x0000001451157209 */ /* 0x000fe40007800000 */
[----:B------:R-:W-:-:S02]  /*90a0*/  FMNMX R157, R83, R26, !PT ;  /* 0x0000001a539d7209 */ /* 0x000fc40007800000 */
[----:B------:R-:W-:Y:S02]  /*90b0*/  FSEL R85, R85, -INF , P3 ;  /* 0xff80000055557808 */ /* 0x000fe40001800000 */
[----:B------:R-:W-:Y:S02]  /*90c0*/  FSEL R87, R87, -INF , P6 ;  /* 0xff80000057577808 */ /* 0x000fe40003000000 */
[----:B------:R-:W-:Y:S02]  /*90d0*/  FMNMX R20, R84, R21, !PT ;  /* 0x0000001554147209 */ /* 0x000fe40007800000 */
[----:B------:R-:W-:Y:S02]  /*90e0*/  FMNMX R26, R86, R157, !PT ;  /* 0x0000009d561a7209 */ /* 0x000fe40007800000 */
[----:B------:R-:W-:Y:S02]  /*90f0*/  FMNMX R154, R85, R20, !PT ;  /* 0x00000014559a7209 */ /* 0x000fe40007800000 */
[----:B------:R-:W-:-:S02]  /*9100*/  FMNMX R156, R87, R26, !PT ;  /* 0x0000001a579c7209 */ /* 0x000fc40007800000 */
[----:B------:R-:W-:Y:S01]  /*9110*/  IADD3 R17, R17, 0x1, RZ ;  /* 0x0000000111117810 */ /* 0x000fe20007ffe0ff */
[----:B------:R-:W1:Y:S04]  /*9120*/  SHFL.BFLY PT, R21, R154, 0x1, 0x1f ;  /* 0x0c201f009a157f89 */ /* 0x000e6800000e0000 */
[----:B------:R-:W2:Y:S01]  /*9130*/  SHFL.BFLY PT, R157, R156, 0x1, 0x1f ;  /* 0x0c201f009c9d7f89 */ /* 0x000ea200000e0000 */
[----:B-1----:R-:W-:Y:S02]  /*9140*/  FMNMX R158, R154, R21, !PT ;  /* 0x000000159a9e7209 */ /* 0x002fe40007800000 */
[----:B--2---:R-:W-:-:S03]  /*9150*/  FMNMX R159, R156, R157, !PT ;  /* 0x0000009d9c9f7209 */ /* 0x004fc60007800000 */
[----:B------:R-:W1:Y:S04]  /*9160*/  SHFL.BFLY PT, R21, R158, 0x2, 0x1f ;  /* 0x0c401f009e157f89 */ /* 0x000e6800000e0000 */
[----:B------:R-:W2:Y:S01]  /*9170*/  SHFL.BFLY PT, R20, R159, 0x2, 0x1f ;  /* 0x0c401f009f147f89 */ /* 0x000ea200000e0000 */
[----:B-1----:R-:W-:Y:S02]  /*9180*/  FMNMX R21, R158, R21, !PT ;  /* 0x000000159e157209 */ /* 0x002fe40007800000 */
[----:B--2---:R-:W-:Y:S02]  /*9190*/  FMNMX R20, R159, R20, !PT ;  /* 0x000000149f147209 */ /* 0x004fe40007800000 */
[----:B------:R-:W-:Y:S02]  /*91a0*/  FSETP.NEU.AND P2, PT, R21, -INF , PT ;  /* 0xff8000001500780b */ /* 0x000fe40003f4d000 */
[----:B------:R-:W-:-:S02]  /*91b0*/  FSETP.NEU.AND P3, PT, R20, -INF , PT ;  /* 0xff8000001400780b */ /* 0x000fc40003f6d000 */
[----:B------:R-:W-:Y:S02]  /*91c0*/  FSEL R26, R21, RZ, P2 ;  /* 0x000000ff151a7208 */ /* 0x000fe40001000000 */
[----:B------:R-:W-:Y:S02]  /*91d0*/  FSEL R157, R20, RZ, P3 ;  /* 0x000000ff149d7208 */ /* 0x000fe40001800000 */
[----:B------:R-:W-:Y:S01]  /*91e0*/  ISETP.NE.AND P2, PT, R17, 0x4, PT ;  /* 0x000000041100780c */ /* 0x000fe20003f45270 */
[----:B------:R-:W-:Y:S02]  /*91f0*/  FADD R153, -R26, R153 ;  /* 0x000000991a997221 */ /* 0x000fe40000000100 */
[----:B------:R-:W-:Y:S01]  /*9200*/  FADD R154, -R157, R152 ;  /* 0x000000989d9a7221 */ /* 0x000fe20000000100 */
[----:B------:R-:W-:Y:S01]  /*9210*/  SEL R17, R17, RZ, P2 ;  /* 0x000000ff11117207 */ /* 0x000fe20001000000 */
[----:B------:R-:W-:Y:S01]  /*9220*/  FMUL R152, R153, UR6 ;  /* 0x0000000699987c20 */ /* 0x000fe20008400000 */
[C---:B------:R-:W-:Y:S01]  /*9230*/  LEA R153, R7.reuse, R14, 0x3 ;  /* 0x0000000e07997211 */ /* 0x040fe200078e18ff */
[----:B------:R-:W-:Y:S01]  /*9240*/  FMUL R154, R154, UR6 ;  /* 0x000000069a9a7c20 */ /* 0x000fe20008400000 */
[----:B------:R-:W-:-:S02]  /*9250*/  VIADD R7, R7, 0x1 ;  /* 0x0000000107077836 */ /* 0x000fc40000000000 */
[----:B------:R-:W-:Y:S02]  /*9260*/  FSETP.GEU.AND P3, PT, R152, -126, PT ;  /* 0xc2fc00009800780b */ /* 0x000fe40003f6e000 */
[----:B------:R-:W-:Y:S02]  /*9270*/  FSETP.GEU.AND P4, PT, R154, -126, PT ;  /* 0xc2fc00009a00780b */ /* 0x000fe40003f8e000 */
[----:B------:R-:W-:Y:S02]  /*9280*/  PRMT R156, RZ, 0x654, R153 ;  /* 0x00000654ff9c7816 */ /* 0x000fe40000000099 */
[----:B------:R-:W-:Y:S02]  /*9290*/  SEL R153, RZ, 0x1, P2 ;  /* 0x00000001ff997807 */ /* 0x000fe40001000000 */
[----:B------:R1:W-:Y:S01]  /*92a0*/  SYNCS.ARRIVE.TRANS64.RED.A1T0 RZ, [R156+URZ], RZ ;  /* 0x000000ff9cff79a7 */ /* 0x0003e2000810043f */
[----:B------:R-:W-:Y:S02]  /*92b0*/  ISETP.NE.AND P2, PT, R7, 0x4, PT ;  /* 0x000000040700780c */ /* 0x000fe40003f45270 */
[----:B------:R-:W-:-:S02]  /*92c0*/  LOP3.LUT R4, R4, R153, RZ, 0x3c, !PT ;  /* 0x0000009904047212 */ /* 0x000fc400078e3cff */
[----:B------:R-:W-:Y:S02]  /*92d0*/  @!P3 FMUL R152, R152, 0.5 ;  /* 0x3f0000009898b820 */ /* 0x000fe40000400000 */
[----:B------:R-:W-:Y:S01]  /*92e0*/  @!P4 FMUL R154, R154, 0.5 ;  /* 0x3f0000009a9ac820 */ /* 0x000fe20000400000 */
[----:B-1----:R-:W-:Y:S02]  /*92f0*/  LEA R156, R17, R2, 0x3 ;  /* 0x00000002119c7211 */ /* 0x002fe400078e18ff */
[----:B------:R-:W-:Y:S01]  /*9300*/  SHF.L.U32 R153, R4, 0x1f, RZ ;  /* 0x0000001f04997819 */ /* 0x000fe200000006ff */
[----:B------:R-:W1:Y:S08]  /*9310*/  MUFU.EX2 R152, R152 ;  /* 0x0000009800987308 */ /* 0x000e700000000800 */
[----:B------:R-:W2:Y:S01]  /*9320*/  MUFU.EX2 R154, R154 ;  /* 0x0000009a009a7308 */ /* 0x000ea20000000800 */
[----:B-1----:R-:W-:-:S04]  /*9330*/  @!P3 FMUL R152, R152, R152 ;  /* 0x000000989898b220 */ /* 0x002fc80000400000 */
        /* <DEDUP_REMOVED lines=65> */
.L_x_45:
[----:B-1----:R1:W2:Y:S02]  /*9750*/  SYNCS.PHASECHK.TRANS64.TRYWAIT P3, [R156+URZ+0x24000], R153 ;  /* 0x024000999c0075a7 */ /* 0x0022a4000806017f */
[----:B--2---:R-:W-:Y:S05]  /*9760*/  @!P3 NANOSLEEP.SYNCS 0x989680 ;  /* 0x009896800000b95d */ /* 0x004fea0003900000 */
[----:B------:R-:W2:Y:S02]  /*9770*/  @!P3 SYNCS.PHASECHK.TRANS64 P3, [R156+URZ+0x24000], R153 ;  /* 0x024000999c00b5a7 */ /* 0x000ea4000806007f */
[----:B--2---:R-:W-:Y:S05]  /*9780*/  @!P3 BRA `(.L_x_45) ;  /* 0xfffffffc00f0b947 */ /* 0x004fea000383ffff */
[----:B------:R-:W-:Y:S05]  /*9790*/  BSYNC B0 ;  /* 0x0000000000007941 */ /* 0x000fea0003800000 */
.L_x_44:
[----:B-1----:R-:W1:Y:S01]  /*97a0*/  LDC R156, c[0x0][0x604] ;  /* 0x00018100ff9c7b82 */ /* 0x002e620000000800 */
[----:B------:R-:W-:Y:S01]  /*97b0*/  LEA R178, R17, UR15, 0xb ;  /* 0x0000000f11b27c11 */ /* 0x000fe2000f8e58ff */
[----:B------:R-:W-:Y:S05]  /*97c0*/  WARPSYNC.ALL ;  /* 0x0000000000007948 */ /* 0x000fea0003800000 */
[----:B------:R-:W-:Y:S02]  /*97d0*/  MOV R179, 0x40000040 ;  /* 0x4000004000b37802 */ /* 0x000fe40000000f00 */
[----:B------:R-:W-:Y:S02]  /*97e0*/  R2UR UR6, R178 ;  /* 0x00000000b20672ca */ /* 0x000fe400000e0000 */
[----:B------:R-:W-:-:S02]  /*97f0*/  R2UR UR7, R179 ;  /* 0x00000000b30772ca */ /* 0x000fc400000e0000 */
[----:B------:R-:W-:Y:S01]  /*9800*/  MOV R179, 0x40000040 ;  /* 0x4000004000b37802 */ /* 0x000fe20000000f00 */
[-C--:B-1----:R-:W-:Y:S01]  /*9810*/  FMUL R157, R157, R156.reuse ;  /* 0x0000009c9d9d7220 */ /* 0x082fe20000400000 */
[----:B------:R-:W-:-:S03]  /*9820*/  FMUL R153, R26, R156 ;  /* 0x0000009c1a997220 */ /* 0x000fc60000400000 */
[-C--:B------:R-:W-:Y:S01]  /*9830*/  FFMA R155, R155, R156.reuse, -R157 ;  /* 0x0000009c9b9b7223 */ /* 0x080fe2000000089d */
[-CC-:B------:R-:W-:Y:S01]  /*9840*/  FFMA R24, R24, R156.reuse, -R153.reuse ;  /* 0x0000009c18187223 */ /* 0x180fe20000000899 */
[-C--:B------:R-:W-:Y:S01]  /*9850*/  FFMA R25, R25, R156.reuse, -R153 ;  /* 0x0000009c19197223 */ /* 0x080fe20000000899 */
[-C--:B------:R-:W-:Y:S01]  /*9860*/  FFMA R27, R27, R156.reuse, -R157 ;  /* 0x0000009c1b1b7223 */ /* 0x080fe2000000089d */
[-CC-:B------:R-:W-:Y:S01]  /*9870*/  FFMA R28, R28, R156.reuse, -R153.reuse ;  /* 0x0000009c1c1c7223 */ /* 0x180fe20000000899 */
[----:B------:R-:W-:Y:S01]  /*9880*/  FSETP.GEU.AND P3, PT, R155, -126, PT ;  /* 0xc2fc00009b00780b */ /* 0x000fe20003f6e000 */
[-C--:B------:R-:W-:Y:S01]  /*9890*/  FFMA R29, R29, R156.reuse, -R153 ;  /* 0x0000009c1d1d7223 */ /* 0x080fe20000000899 */
[----:B------:R-:W-:Y:S01]  /*98a0*/  FSETP.GEU.AND P5, PT, R24, -126, PT ;  /* 0xc2fc00001800780b */ /* 0x000fe20003fae000 */
[-CC-:B------:R-:W-:Y:S01]  /*98b0*/  FFMA R30, R30, R156.reuse, -R157.reuse ;  /* 0x0000009c1e1e7223 */ /* 0x180fe2000000089d */
[----:B------:R-:W-:Y:S01]  /*98c0*/  FSETP.GEU.AND P6, PT, R25, -126, PT ;  /* 0xc2fc00001900780b */ /* 0x000fe20003fce000 */
[-C--:B------:R-:W-:Y:S01]  /*98d0*/  FFMA R31, R31, R156.reuse, -R157 ;  /* 0x0000009c1f1f7223 */ /* 0x080fe2000000089d */
[----:B------:R-:W-:Y:S01]  /*98e0*/  FSETP.GEU.AND P4, PT, R27, -126, PT ;  /* 0xc2fc00001b00780b */ /* 0x000fe20003f8e000 */
[-CC-:B------:R-:W-:Y:S01]  /*98f0*/  FFMA R32, R32, R156.reuse, -R153.reuse ;  /* 0x0000009c20207223 */ /* 0x180fe20000000899 */
[-C--:B------:R-:W-:Y:S01]  /*9900*/  FFMA R33, R33, R156.reuse, -R153 ;  /* 0x0000009c21217223 */ /* 0x080fe20000000899 */
[-C--:B------:R-:W-:Y:S01]  /*9910*/  FFMA R35, R35, R156.reuse, -R157 ;  /* 0x0000009c23237223 */ /* 0x080fe2000000089d */
[-CC-:B------:R-:W-:Y:S01]  /*9920*/  FFMA R36, R36, R156.reuse, -R153.reuse ;  /* 0x0000009c24247223 */ /* 0x180fe20000000899 */
[-C--:B------:R-:W-:Y:S01]  /*9930*/  FFMA R37, R37, R156.reuse, -R153 ;  /* 0x0000009c25257223 */ /* 0x080fe20000000899 */
[-CC-:B------:R-:W-:Y:S01]  /*9940*/  FFMA R38, R38, R156.reuse, -R157.reuse ;  /* 0x0000009c26267223 */ /* 0x180fe2000000089d */
[----:B------:R-:W-:Y:S01]  /*9950*/  @!P3 FMUL R155, R155, 0.5 ;  /* 0x3f0000009b9bb820 */ /* 0x000fe20000400000 */
[-C--:B------:R-:W-:Y:S01]  /*9960*/  FFMA R39, R39, R156.reuse, -R157 ;  /* 0x0000009c27277223 */ /* 0x080fe2000000089d */
[----:B------:R-:W-:Y:S01]  /*9970*/  @!P5 FMUL R24, R24, 0.5 ;  /* 0x3f0000001818d820 */ /* 0x000fe20000400000 */
[-CC-:B------:R-:W-:Y:S01]  /*9980*/  FFMA R40, R40, R156.reuse, -R153.reuse ;  /* 0x0000009c28287223 */ /* 0x180fe20000000899 */
[----:B------:R-:W-:Y:S01]  /*9990*/  @!P6 FMUL R25, R25, 0.5 ;  /* 0x3f0000001919e820 */ /* 0x000fe20000400000 */
[-C--:B------:R-:W-:Y:S01]  /*99a0*/  FFMA R41, R41, R156.reuse, -R153 ;  /* 0x0000009c29297223 */ /* 0x080fe20000000899 */
[----:B------:R-:W-:Y:S01]  /*99b0*/  @!P4 FMUL R27, R27, 0.5 ;  /* 0x3f0000001b1bc820 */ /* 0x000fe20000400000 */
[----:B------:R-:W1:Y:S01]  /*99c0*/  MUFU.EX2 R159, R24 ;  /* 0x00000018009f7308 */ /* 0x000e620000000800 */
[-CC-:B------:R-:W-:Y:S01]  /*99d0*/  FFMA R42, R42, R156.reuse, -R157.reuse ;  /* 0x0000009c2a2a7223 */ /* 0x180fe2000000089d */
[-C--:B------:R-:W-:Y:S01]  /*99e0*/  FFMA R43, R43, R156.reuse, -R157 ;  /* 0x0000009c2b2b7223 */ /* 0x080fe2000000089d */
[-CC-:B------:R-:W-:Y:S01]  /*99f0*/  FFMA R44, R44, R156.reuse, -R153.reuse ;  /* 0x0000009c2c2c7223 */ /* 0x180fe20000000899 */
[-C--:B------:R-:W-:Y:S01]  /*9a00*/  FFMA R45, R45, R156.reuse, -R153 ;  /* 0x0000009c2d2d7223 */ /* 0x080fe20000000899 */
[-CC-:B------:R-:W-:Y:S01]  /*9a10*/  FFMA R46, R46, R156.reuse, -R157.reuse ;  /* 0x0000009c2e2e7223 */ /* 0x180fe2000000089d */
[-C--:B------:R-:W-:Y:S01]  /*9a20*/  FFMA R47, R47, R156.reuse, -R157 ;  /* 0x0000009c2f2f7223 */ /* 0x080fe2000000089d */
[-CC-:B------:R-:W-:Y:S01]  /*9a30*/  FFMA R48, R48, R156.reuse, -R153.reuse ;  /* 0x0000009c30307223 */ /* 0x180fe20000000899 */
[----:B------:R-:W2:Y:S01]  /*9a40*/  MUFU.EX2 R158, R25 ;  /* 0x00000019009e7308 */ /* 0x000ea20000000800 */
[-C--:B------:R-:W-:Y:S01]  /*9a50*/  FFMA R49, R49, R156.reuse, -R153 ;  /* 0x0000009c31317223 */ /* 0x080fe20000000899 */
[-C--:B------:R-:W-:Y:S01]  /*9a60*/  FFMA R51, R51, R156.reuse, -R157 ;  /* 0x0000009c33337223 */ /* 0x080fe2000000089d */
[-CC-:B------:R-:W-:Y:S01]  /*9a70*/  FFMA R52, R52, R156.reuse, -R153.reuse ;  /* 0x0000009c34347223 */ /* 0x180fe20000000899 */
[-C--:B------:R-:W-:Y:S01]  /*9a80*/  FFMA R53, R53, R156.reuse, -R153 ;  /* 0x0000009c35357223 */ /* 0x080fe20000000899 */
[-CC-:B------:R-:W-:Y:S01]  /*9a90*/  FFMA R54, R54, R156.reuse, -R157.reuse ;  /* 0x0000009c36367223 */ /* 0x180fe2000000089d */
[-C--:B------:R-:W-:Y:S01]  /*9aa0*/  FFMA R55, R55, R156.reuse, -R157 ;  /* 0x0000009c37377223 */ /* 0x080fe2000000089d */
[-CC-:B------:R-:W-:Y:S01]  /*9ab0*/  FFMA R56, R56, R156.reuse, -R153.reuse ;  /* 0x0000009c38387223 */ /* 0x180fe20000000899 */
[----:B------:R-:W3:Y:S01]  /*9ac0*/  MUFU.EX2 R155, R155 ;  /* 0x0000009b009b7308 */ /* 0x000ee20000000800 */
[----:B-1----:R-:W-:Y:S01]  /*9ad0*/  @!P5 FMUL R159, R159, R159 ;  /* 0x0000009f9f9fd220 */ /* 0x002fe20000400000 */
[----:B------:R-:W-:Y:S01]  /*9ae0*/  FSETP.GEU.AND P5, PT, R28, -126, PT ;  /* 0xc2fc00001c00780b */ /* 0x000fe20003fae000 */
[-CC-:B------:R-:W-:Y:S01]  /*9af0*/  FFMA R57, R57, R156.reuse, -R153.reuse ;  /* 0x0000009c39397223 */ /* 0x180fe20000000899 */
[-C--:B------:R-:W-:Y:S01]  /*9b00*/  FFMA R61, R61, R156.reuse, -R153 ;  /* 0x0000009c3d3d7223 */ /* 0x080fe20000000899 */
[-CC-:B------:R-:W-:Y:S01]  /*9b10*/  FFMA R62, R62, R156.reuse, -R157.reuse ;  /* 0x0000009c3e3e7223 */ /* 0x180fe2000000089d */
[-C--:B------:R-:W-:Y:S01]  /*9b20*/  FFMA R63, R63, R156.reuse, -R157 ;  /* 0x0000009c3f3f7223 */ /* 0x080fe2000000089d */
[--C-:B------:R-:W-:Y:S01]  /*9b30*/  FFMA R64, R64, R156, -R153.reuse ;  /* 0x0000009c40407223 */ /* 0x100fe20000000899 */
[----:B------:R-:W1:Y:S01]  /*9b40*/  MUFU.EX2 R160, R27 ;  /* 0x0000001b00a07308 */ /* 0x000e620000000800 */
[----:B--2---:R-:W-:Y:S01]  /*9b50*/  @!P6 FMUL R158, R158, R158 ;  /* 0x0000009e9e9ee220 */ /* 0x004fe20000400000 */
[----:B------:R-:W-:Y:S01]  /*9b60*/  FSETP.GEU.AND P6, PT, R29, -126, PT ;  /* 0xc2fc00001d00780b */ /* 0x000fe20003fce000 */
[-C--:B------:R-:W-:Y:S01]  /*9b70*/  FFMA R65, R65, R156.reuse, -R153 ;  /* 0x0000009c41417223 */ /* 0x080fe20000000899 */
[-C--:B------:R-:W-:Y:S01]  /*9b80*/  FFMA R67, R67, R156.reuse, -R157 ;  /* 0x0000009c43437223 */ /* 0x080fe2000000089d */
[-C--:B------:R-:W-:Y:S01]  /*9b90*/  FFMA R69, R69, R156.reuse, -R153 ;  /* 0x0000009c45457223 */ /* 0x080fe20000000899 */
[----:B------:R-:W-:Y:S01]  /*9ba0*/  F2FP.F16.F32.PACK_AB R24, R158, R159 ;  /* 0x0000009f9e18723e */ /* 0x000fe200000000ff */
[----:B------:R-:W-:Y:S01]  /*9bb0*/  @!P5 FMUL R28, R28, 0.5 ;  /* 0x3f0000001c1cd820 */ /* 0x000fe20000400000 */
[-CC-:B------:R-:W-:Y:S01]  /*9bc0*/  FFMA R70, R70, R156.reuse, -R157.reuse ;  /* 0x0000009c46467223 */ /* 0x180fe2000000089d */
[----:B---3--:R-:W-:Y:S01]  /*9bd0*/  @!P3 FMUL R155, R155, R155 ;  /* 0x0000009b9b9bb220 */ /* 0x008fe20000400000 */
[----:B------:R-:W-:Y:S01]  /*9be0*/  FSETP.GEU.AND P3, PT, R30, -126, PT ;  /* 0xc2fc00001e00780b */ /* 0x000fe20003f6e000 */
[----:B------:R2:W3:Y:S01]  /*9bf0*/  MUFU.EX2 R164, R28 ;  /* 0x0000001c00a47308 */ /* 0x0004e20000000800 */
[-C--:B------:R-:W-:Y:S01]  /*9c00*/  FFMA R71, R71, R156.reuse, -R157 ;  /* 0x0000009c47477223 */ /* 0x080fe2000000089d */
[-CC-:B------:R-:W-:Y:S01]  /*9c10*/  FFMA R72, R72, R156.reuse, -R153.reuse ;  /* 0x0000009c48487223 */ /* 0x180fe20000000899 */
[-C--:B------:R-:W-:Y:S01]  /*9c20*/  FFMA R73, R73, R156.reuse, -R153 ;  /* 0x0000009c49497223 */ /* 0x080fe20000000899 */
[----:B------:R-:W-:Y:S01]  /*9c30*/  @!P6 FMUL R29, R29, 0.5 ;  /* 0x3f0000001d1de820 */ /* 0x000fe20000400000 */
[----:B------:R-:W-:Y:S01]  /*9c40*/  FFMA R75, R75, R156, -R157 ;  /* 0x0000009c4b4b7223 */ /* 0x000fe2000000089d */
[----:B-1----:R-:W-:Y:S01]  /*9c50*/  @!P4 FMUL R160, R160, R160 ;  /* 0x000000a0a0a0c220 */ /* 0x002fe20000400000 */
[----:B------:R-:W-:Y:S01]  /*9c60*/  FSETP.GEU.AND P4, PT, R31, -126, PT ;  /* 0xc2fc00001f00780b */ /* 0x000fe20003f8e000 */
[----:B------:R1:W4:Y:S01]  /*9c70*/  MUFU.EX2 R163, R29 ;  /* 0x0000001d00a37308 */ /* 0x0003220000000800 */
[----:B--2---:R-:W-:-:S02]  /*9c80*/  VIADD R28, R178, 0x80 ;  /* 0x00000080b21c7836 */ /* 0x004fc40000000000 */
[-C--:B------:R-:W-:Y:S01]  /*9c90*/  FFMA R77, R77, R156.reuse, -R153 ;  /* 0x0000009c4d4d7223 */ /* 0x080fe20000000899 */
[----:B------:R-:W-:Y:S01]  /*9ca0*/  F2FP.F16.F32.PACK_AB R25, R160, R155 ;  /* 0x0000009ba019723e */ /* 0x000fe200000000ff */
[----:B------:R-:W-:Y:S01]  /*9cb0*/  @!P3 FMUL R30, R30, 0.5 ;  /* 0x3f0000001e1eb820 */ /* 0x000fe20000400000 */
[-CC-:B------:R-:W-:Y:S01]  /*9cc0*/  FFMA R78, R78, R156.reuse, -R157.reuse ;  /* 0x0000009c4e4e7223 */ /* 0x180fe2000000089d */
[-C--:B------:R-:W-:Y:S01]  /*9cd0*/  FFMA R79, R79, R156.reuse, -R157 ;  /* 0x0000009c4f4f7223 */ /* 0x080fe2000000089d */
[--C-:B------:R-:W-:Y:S01]  /*9ce0*/  FFMA R81, R81, R156, -R153.reuse ;  /* 0x0000009c51517223 */ /* 0x100fe20000000899 */
[----:B------:R-:W2:Y:S01]  /*9cf0*/  MUFU.EX2 R162, R30 ;  /* 0x0000001e00a27308 */ /* 0x000ea20000000800 */
[----:B---3--:R-:W-:Y:S01]  /*9d00*/  @!P5 FMUL R164, R164, R164 ;  /* 0x000000a4a4a4d220 */ /* 0x008fe20000400000 */
[----:B------:R-:W-:Y:S01]  /*9d10*/  FSETP.GEU.AND P5, PT, R32, -126, PT ;  /* 0xc2fc00002000780b */ /* 0x000fe20003fae000 */
[-CC-:B------:R-:W-:Y:S01]  /*9d20*/  FFMA R80, R80, R156.reuse, -R153.reuse ;  /* 0x0000009c50507223 */ /* 0x180fe20000000899 */
[----:B------:R-:W-:Y:S01]  /*9d30*/  @!P4 FMUL R31, R31, 0.5 ;  /* 0x3f0000001f1fc820 */ /* 0x000fe20000400000 */
[----:B-1----:R-:W-:Y:S01]  /*9d40*/  MOV R29, 0x40000040 ;  /* 0x40000040001d7802 */ /* 0x002fe20000000f00 */
[-C--:B------:R-:W-:Y:S01]  /*9d50*/  FFMA R84, R84, R156.reuse, -R153 ;  /* 0x0000009c54547223 */ /* 0x080fe20000000899 */
[-CC-:B------:R-:W-:Y:S01]  /*9d60*/  FFMA R86, R86, R156.reuse, -R157.reuse ;  /* 0x0000009c56567223 */ /* 0x180fe2000000089d */
[----:B------:R-:W1:Y:S01]  /*9d70*/  MUFU.EX2 R161, R31 ;  /* 0x0000001f00a17308 */ /* 0x000e620000000800 */
[----:B----4-:R-:W-:Y:S01]  /*9d80*/  @!P6 FMUL R163, R163, R163 ;  /* 0x000000a3a3a3e220 */ /* 0x010fe20000400000 */
[----:B------:R-:W-:Y:S01]  /*9d90*/  FSETP.GEU.AND P6, PT, R33, -126, PT ;  /* 0xc2fc00002100780b */ /* 0x000fe20003fce000 */
[----:B------:R-:W-:Y:S01]  /*9da0*/  FFMA R87, R87, R156, -R157 ;  /* 0x0000009c57577223 */ /* 0x000fe2000000089d */
[----:B------:R-:W-:Y:S01]  /*9db0*/  FFMA R13, R154, R13, R155 ;  /* 0x0000000d9a0d7223 */ /* 0x000fe2000000009b */
[----:B------:R-:W-:Y:S01]  /*9dc0*/  FFMA R159, R152, R15, R159 ;  /* 0x0000000f989f7223 */ /* 0x000fe2000000009f */
[----:B------:R-:W-:Y:S01]  /*9dd0*/  F2FP.F16.F32.PACK_AB R26, R163, R164 ;  /* 0x000000a4a31a723e */ /* 0x000fe200000000ff */
[----:B------:R-:W-:Y:S01]  /*9de0*/  @!P5 FMUL R32, R32, 0.5 ;  /* 0x3f0000002020d820 */ /* 0x000fe20000400000 */
[----:B------:R-:W-:Y:S01]  /*9df0*/  FADD R13, R13, R160 ;  /* 0x000000a00d0d7221 */ /* 0x000fe20000000000 */
[----:B--2---:R-:W-:Y:S01]  /*9e00*/  @!P3 FMUL R162, R162, R162 ;  /* 0x000000a2a2a2b220 */ /* 0x004fe20000400000 */
[----:B------:R-:W-:-:S04]  /*9e10*/  FADD R159, R159, R158 ;  /* 0x0000009e9f9f7221 */ /* 0x000fc80000000000 */
[----:B------:R-:W-:Y:S01]  /*9e20*/  FADD R164, R159, R164 ;  /* 0x000000a49fa47221 */ /* 0x000fe20000000000 */
[----:B------:R-:W-:Y:S01]  /*9e30*/  @!P6 FMUL R33, R33, 0.5 ;  /* 0x3f0000002121e820 */ /* 0x000fe20000400000 */
[----:B-1----:R-:W-:Y:S01]  /*9e40*/  @!P4 FMUL R161, R161, R161 ;  /* 0x000000a1a1a1c220 */ /* 0x002fe20000400000 */
[----:B------:R-:W-:Y:S01]  /*9e50*/  FSETP.GEU.AND P4, PT, R35, -126, PT ;  /* 0xc2fc00002300780b */ /* 0x000fe20003f8e000 */
[----:B------:R-:W-:-:S03]  /*9e60*/  FADD R163, R164, R163 ;  /* 0x000000a3a4a37221 */ /* 0x000fc60000000000 */
[----:B------:R-:W-:Y:S01]  /*9e70*/  F2FP.F16.F32.PACK_AB R27, R161, R162 ;  /* 0x000000a2a11b723e */ /* 0x000fe200000000ff */
[----:B------:R-:W-:-:S03]  /*9e80*/  FADD R162, R13, R162 ;  /* 0x000000a20da27221 */ /* 0x000fc60000000000 */
[----:B------:R-:W-:Y:S01]  /*9e90*/  WARPGROUP.ARRIVE ;  /* 0x00000000000079c5 */ /* 0x000fe20000000000 */
[----:B------:R-:W-:-:S04]  /*9ea0*/  FADD R161, R162, R161 ;  /* 0x000000a1a2a17221 */ /* 0x000fc80000000000 */
[----:B------:R-:W-:Y:S01]  /*9eb0*/  @!P4 FMUL R35, R35, 0.5 ;  /* 0x3f0000002323c820 */ /* 0x000fe20000400000 */
[----:B------:R-:W-:Y:S01]  /*9ec0*/  HGMMA.64x128x16.F32 R88, R24, gdesc[UR4].tnspB, R88, gsb0 ;  /* 0x41e0000418587df0 */ /* 0x000fe20008000858 */
[----:B------:R-:W-:Y:S02]  /*9ed0*/  R2UR UR6, R28 ;  /* 0x000000001c0672ca */ /* 0x000fe400000e0000 */
[----:B------:R-:W-:Y:S01]  /*9ee0*/  R2UR UR7, R29 ;  /* 0x000000001d0772ca */ /* 0x000fe200000e0000 */
[----:B------:R-:W-:Y:S02]  /*9ef0*/  WARPGROUP.DEPBAR.LE gsb0, 0x0 ;  /* 0x00008000000079c5 */ /* 0x000fe40000010000 */
[----:B------:R-:W-:Y:S01]  /*9f00*/  FFMA R24, R34, R156, -R157 ;  /* 0x0000009c22187223 */ /* 0x000fe2000000089d */
[----:B------:R1:W2:Y:S04]  /*9f10*/  MUFU.EX2 R26, R32 ;  /* 0x00000020001a7308 */ /* 0x0002a80000000800 */
[----:B------:R-:W-:-:S04]  /*9f20*/  FSETP.GEU.AND P3, PT, R24, -126, PT ;  /* 0xc2fc00001800780b */ /* 0x000fc80003f6e000 */
[----:B------:R3:W4:Y:S01]  /*9f30*/  MUFU.EX2 R25, R33 ;  /* 0x0000002100197308 */ /* 0x0007220000000800 */
[----:B-1----:R-:W-:-:S07]  /*9f40*/  IADD3 R32, R178, 0x100, RZ ;  /* 0x00000100b2207810 */ /* 0x002fce0007ffe0ff */
[----:B------:R-:W1:Y:S01]  /*9f50*/  MUFU.EX2 R27, R35 ;  /* 0x00000023001b7308 */ /* 0x000e620000000800 */
[----:B------:R-:W-:Y:S01]  /*9f60*/  @!P3 FMUL R24, R24, 0.5 ;  /* 0x3f0000001818b820 */ /* 0x000fe20000400000 */
[----:B--2---:R-:W-:Y:S01]  /*9f70*/  @!P5 FMUL R26, R26, R26 ;  /* 0x0000001a1a1ad220 */ /* 0x004fe20000400000 */
[----:B------:R-:W-:Y:S01]  /*9f80*/  FSETP.GEU.AND P5, PT, R36, -126, PT ;  /* 0xc2fc00002400780b */ /* 0x000fe20003fae000 */
[----:B---3--:R-:W-:-:S04]  /*9f90*/  IMAD.MOV.U32 R33, RZ, RZ, 0x40000040 ;  /* 0x40000040ff217424 */ /* 0x008fc800078e00ff */
[----:B------:R-:W2:Y:S01]  /*9fa0*/  MUFU.EX2 R24, R24 ;  /* 0x0000001800187308 */ /* 0x000ea20000000800 */
[----:B----4-:R-:W-:Y:S01]  /*9fb0*/  @!P6 FMUL R25, R25, R25 ;  /* 0x000000191919e220 */ /* 0x010fe20000400000 */
[----:B------:R-:W-:-:S04]  /*9fc0*/  FSETP.GEU.AND P6, PT, R37, -126, PT ;  /* 0xc2fc00002500780b */ /* 0x000fc80003fce000 */
[----:B------:R-:W-:Y:S01]  /*9fd0*/  F2FP.F16.F32.PACK_AB R28, R25, R26 ;  /* 0x0000001a191c723e */ /* 0x000fe200000000ff */
[----:B------:R-:W-:Y:S01]  /*9fe0*/  FADD R26, R163, R26 ;  /* 0x0000001aa31a7221 */ /* 0x000fe20000000000 */
[----:B------:R-:W-:Y:S01]  /*9ff0*/  @!P5 FMUL R36, R36, 0.5 ;  /* 0x3f0000002424d820 */ /* 0x000fe20000400000 */
[----:B-1----:R-:W-:Y:S01]  /*a000*/  @!P4 FMUL R27, R27, R27 ;  /* 0x0000001b1b1bc220 */ /* 0x002fe20000400000 */
[----:B------:R-:W-:Y:S01]  /*a010*/  FSETP.GEU.AND P4, PT, R39, -126, PT ;  /* 0xc2fc00002700780b */ /* 0x000fe20003f8e000 */
[----:B------:R-:W-:Y:S01]  /*a020*/  FADD R25, R26, R25 ;  /* 0x000000191a197221 */ /* 0x000fe20000000000 */
[----:B------:R1:W3:Y:S03]  /*a030*/  MUFU.EX2 R168, R36 ;  /* 0x0000002400a87308 */ /* 0x0002e60000000800 */
[----:B------:R-:W-:Y:S01]  /*a040*/  @!P6 FMUL R37, R37, 0.5 ;  /* 0x3f0000002525e820 */ /* 0x000fe20000400000 */
[----:B--2---:R-:W-:Y:S01]  /*a050*/  @!P3 FMUL R24, R24, R24 ;  /* 0x000000181818b220 */ /* 0x004fe20000400000 */
[----:B------:R-:W-:-:S03]  /*a060*/  FSETP.GEU.AND P3, PT, R38, -126, PT ;  /* 0xc2fc00002600780b */ /* 0x000fc60003f6e000 */
[----:B------:R2:W4:Y:S01]  /*a070*/  MUFU.EX2 R167, R37 ;  /* 0x0000002500a77308 */ /* 0x0005220000000800 */
[----:B-1----:R-:W-:Y:S02]  /*a080*/  IADD3 R36, R178, 0x180, RZ ;  /* 0x00000180b2247810 */ /* 0x002fe40007ffe0ff */
[----:B------:R-:W-:Y:S01]  /*a090*/  @!P4 FMUL R39, R39, 0.5 ;  /* 0x3f0000002727c820 */ /* 0x000fe20000400000 */
[----:B------:R-:W-:-:S04]  /*a0a0*/  F2FP.F16.F32.PACK_AB R29, R27, R24 ;  /* 0x000000181b1d723e */ /* 0x000fc800000000ff */
[----:B------:R-:W1:Y:S01]  /*a0b0*/  MUFU.EX2 R165, R39 ;  /* 0x0000002700a57308 */ /* 0x000e620000000800 */
[----:B---3--:R-:W-:Y:S01]  /*a0c0*/  @!P5 FMUL R168, R168, R168 ;  /* 0x000000a8a8a8d220 */ /* 0x008fe20000400000 */
[----:B------:R-:W-:Y:S01]  /*a0d0*/  FSETP.GEU.AND P5, PT, R40, -126, PT ;  /* 0xc2fc00002800780b */ /* 0x000fe20003fae000 */
[----:B------:R-:W-:Y:S01]  /*a0e0*/  @!P3 FMUL R38, R38, 0.5 ;  /* 0x3f0000002626b820 */ /* 0x000fe20000400000 */
[----:B--2---:R-:W-:-:S04]  /*a0f0*/  MOV R37, 0x40000040 ;  /* 0x4000004000257802 */ /* 0x004fc80000000f00 */
[----:B------:R-:W2:Y:S01]  /*a100*/  MUFU.EX2 R166, R38 ;  /* 0x0000002600a67308 */ /* 0x000ea20000000800 */
[----:B----4-:R-:W-:Y:S01]  /*a110*/  @!P6 FMUL R167, R167, R167 ;  /* 0x000000a7a7a7e220 */ /* 0x010fe20000400000 */
[----:B------:R-:W-:-:S04]  /*a120*/  FSETP.GEU.AND P6, PT, R41, -126, PT ;  /* 0xc2fc00002900780b */ /* 0x000fc80003fce000 */
[----:B------:R-:W-:Y:S01]  /*a130*/  F2FP.F16.F32.PACK_AB R30, R167, R168 ;  /* 0x000000a8a71e723e */ /* 0x000fe200000000ff */
[----:B------:R-:W-:Y:S01]  /*a140*/  @!P5 FMUL R40, R40, 0.5 ;  /* 0x3f0000002828d820 */ /* 0x000fe20000400000 */
[----:B------:R-:W-:Y:S01]  /*a150*/  FADD R168, R25, R168 ;  /* 0x000000a819a87221 */ /* 0x000fe20000000000 */
[----:B-1----:R-:W-:Y:S01]  /*a160*/  @!P4 FMUL R165, R165, R165 ;  /* 0x000000a5a5a5c220 */ /* 0x002fe20000400000 */
[----:B------:R-:W-:Y:S01]  /*a170*/  FSETP.GEU.AND P4, PT, R43, -126, PT ;  /* 0xc2fc00002b00780b */ /* 0x000fe20003f8e000 */
[----:B------:R1:W3:Y:S01]  /*a180*/  MUFU.EX2 R171, R40 ;  /* 0x0000002800ab7308 */ /* 0x0002e20000000800 */
[----:B------:R-:W-:-:S03]  /*a190*/  FADD R168, R168, R167 ;  /* 0x000000a7a8a87221 */ /* 0x000fc60000000000 */
[----:B------:R-:W-:Y:S01]  /*a1a0*/  @!P6 FMUL R41, R41, 0.5 ;  /* 0x3f0000002929e820 */ /* 0x000fe20000400000 */
[----:B--2---:R-:W-:Y:S01]  /*a1b0*/  @!P3 FMUL R166, R166, R166 ;  /* 0x000000a6a6a6b220 */ /* 0x004fe20000400000 */
[----:B------:R-:W-:Y:S01]  /*a1c0*/  FSETP.GEU.AND P3, PT, R42, -126, PT ;  /* 0xc2fc00002a00780b */ /* 0x000fe20003f6e000 */
[-C--:B-1----:R-:W-:Y:S01]  /*a1d0*/  FFMA R40, R59, R156.reuse, -R157 ;  /* 0x0000009c3b287223 */ /* 0x082fe2000000089d */
[----:B------:R-:W-:Y:S02]  /*a1e0*/  FFMA R59, R60, R156, -R153 ;  /* 0x0000009c3c3b7223 */ /* 0x000fe40000000899 */
[----:B------:R-:W-:Y:S02]  /*a1f0*/  F2FP.F16.F32.PACK_AB R31, R165, R166 ;  /* 0x000000a6a51f723e */ /* 0x000fe400000000ff */
[----:B------:R-:W-:Y:S02]  /*a200*/  @!P4 FMUL R43, R43, 0.5 ;  /* 0x3f0000002b2bc820 */ /* 0x000fe40000400000 */
[----:B------:R-:W-:Y:S01]  /*a210*/  WARPGROUP.ARRIVE ;  /* 0x00000000000079c5 */ /* 0x000fe20000000000 */
[----:B---3--:R-:W-:Y:S01]  /*a220*/  @!P5 FMUL R171, R171, R171 ;  /* 0x000000abababd220 */ /* 0x008fe20000400000 */
[----:B------:R-:W-:-:S03]  /*a230*/  FSETP.GEU.AND P5, PT, R44, -126, PT ;  /* 0xc2fc00002c00780b */ /* 0x000fc60003fae000 */
[----:B------:R-:W-:Y:S01]  /*a240*/  @!P3 FMUL R42, R42, 0.5 ;  /* 0x3f0000002a2ab820 */ /* 0x000fe20000400000 */
[----:B------:R-:W-:Y:S01]  /*a250*/  HGMMA.64x128x16.F32 R88, R28, gdesc[UR4].tnspB, R88, gsb0 ;  /* 0x41e000041c587df0 */ /* 0x000fe20008000858 */
[----:B------:R-:W-:Y:S02]  /*a260*/  R2UR UR6, R32 ;  /* 0x00000000200672ca */ /* 0x000fe400000e0000 */
[----:B------:R-:W1:Y:S01]  /*a270*/  MUFU.EX2 R170, R42 ;  /* 0x0000002a00aa7308 */ /* 0x000e620000000800 */
[----:B------:R-:W-:-:S05]  /*a280*/  R2UR UR7, R33 ;  /* 0x00000000210772ca */ /* 0x000fca00000e0000 */
[----:B------:R-:W-:-:S04]  /*a290*/  @!P5 FMUL R44, R44, 0.5 ;  /* 0x3f0000002c2cd820 */ /* 0x000fc80000400000 */
[----:B------:R2:W3:Y:S01]  /*a2a0*/  MUFU.EX2 R172, R44 ;  /* 0x0000002c00ac7308 */ /* 0x0004e20000000800 */
[----:B-1----:R-:W-:Y:S01]  /*a2b0*/  @!P3 FMUL R170, R170, R170 ;  /* 0x000000aaaaaab220 */ /* 0x002fe20000400000 */
[----:B------:R-:W-:Y:S02]  /*a2c0*/  FSETP.GEU.AND P3, PT, R46, -126, PT ;  /* 0xc2fc00002e00780b */ /* 0x000fe40003f6e000 */
[----:B--2---:R-:W-:Y:S01]  /*a2d0*/  IADD3 R44, R178, 0x280, RZ ;  /* 0x00000280b22c7810 */ /* 0x004fe20007ffe0ff */
[----:B---3--:R-:W-:Y:S01]  /*a2e0*/  @!P5 FMUL R172, R172, R172 ;  /* 0x000000acacacd220 */ /* 0x008fe20000400000 */
[----:B------:R-:W-:-:S09]  /*a2f0*/  FSETP.GEU.AND P5, PT, R48, -126, PT ;  /* 0xc2fc00003000780b */ /* 0x000fd20003fae000 */
[----:B------:R-:W-:-:S04]  /*a300*/  @!P3 FMUL R46, R46, 0.5 ;  /* 0x3f0000002e2eb820 */ /* 0x000fc80000400000 */
[----:B------:R-:W-:Y:S01]  /*a310*/  @!P5 FMUL R48, R48, 0.5 ;  /* 0x3f0000003030d820 */ /* 0x000fe20000400000 */
[----:B------:R-:W-:Y:S02]  /*a320*/  WARPGROUP.DEPBAR.LE gsb0, 0x0 ;  /* 0x00008000000079c5 */ /* 0x000fe40000010000 */
[----:B------:R1:W2:Y:S08]  /*a330*/  MUFU.EX2 R28, R41 ;  /* 0x00000029001c7308 */ /* 0x0002b00000000800 */
[----:B------:R-:W3:Y:S01]  /*a340*/  MUFU.EX2 R29, R43 ;  /* 0x0000002b001d7308 */ /* 0x000ee20000000800 */
[----:B-1----:R-:W-:-:S07]  /*a350*/  MOV R41, 0x40000040 ;  /* 0x4000004000297802 */ /* 0x002fce0000000f00 */
[----:B------:R-:W1:Y:S01]  /*a360*/  MUFU.EX2 R31, R46 ;  /* 0x0000002e001f7308 */ /* 0x000e620000000800 */
[----:B--2---:R-:W-:Y:S01]  /*a370*/  @!P6 FMUL R28, R28, R28 ;  /* 0x0000001c1c1ce220 */ /* 0x004fe20000400000 */
[----:B------:R-:W-:-:S04]  /*a380*/  FSETP.GEU.AND P6, PT, R45, -126, PT ;  /* 0xc2fc00002d00780b */ /* 0x000fc80003fce000 */
[----:B------:R-:W-:Y:S01]  /*a390*/  F2FP.F16.F32.PACK_AB R32, R28, R171 ;  /* 0x000000ab1c20723e */ /* 0x000fe200000000ff */
[----:B------:R-:W-:Y:S01]  /*a3a0*/  FADD R171, R168, R171 ;  /* 0x000000aba8ab7221 */ /* 0x000fe20000000000 */
[----:B---3--:R-:W-:Y:S01]  /*a3b0*/  @!P4 FMUL R29, R29, R29 ;  /* 0x0000001d1d1dc220 */ /* 0x008fe20000400000 */
[----:B------:R-:W-:Y:S02]  /*a3c0*/  FSETP.GEU.AND P4, PT, R47, -126, PT ;  /* 0xc2fc00002f00780b */ /* 0x000fe40003f8e000 */
[----:B------:R-:W-:Y:S02]  /*a3d0*/  FADD R171, R171, R28 ;  /* 0x0000001cabab7221 */ /* 0x000fe40000000000 */
[----:B------:R-:W-:Y:S02]  /*a3e0*/  F2FP.F16.F32.PACK_AB R33, R29, R170 ;  /* 0x000000aa1d21723e */ /* 0x000fe400000000ff */
[----:B------:R-:W-:Y:S01]  /*a3f0*/  @!P6 FMUL R45, R45, 0.5 ;  /* 0x3f0000002d2de820 */ /* 0x000fe20000400000 */
[----:B-1----:R-:W-:-:S03]  /*a400*/  @!P3 FMUL R31, R31, R31 ;  /* 0x0000001f1f1fb220 */ /* 0x002fc60000400000 */
[----:B------:R1:W2:Y:S03]  /*a410*/  MUFU.EX2 R169, R45 ;  /* 0x0000002d00a97308 */ /* 0x0002a60000000800 */
[----:B------:R-:W-:-:S05]  /*a420*/  @!P4 FMUL R47, R47, 0.5 ;  /* 0x3f0000002f2fc820 */ /* 0x000fca0000400000 */
[----:B------:R-:W3:Y:S01]  /*a430*/  MUFU.EX2 R30, R47 ;  /* 0x0000002f001e7308 */ /* 0x000ee20000000800 */
[----:B-1----:R-:W-:Y:S02]  /*a440*/  IMAD.MOV.U32 R45, RZ, RZ, 0x40000040 ;  /* 0x40000040ff2d7424 */ /* 0x002fe400078e00ff */
        /* <DEDUP_REMOVED lines=8> */
[----:B------:R-:W-:Y:S02]  /*a4d0*/  @!P6 FMUL R49, R49, 0.5 ;  /* 0x3f0000003131e820 */ /* 0x000fe40000400000 */
[----:B------:R-:W-:-:S05]  /*a4e0*/  WARPGROUP.ARRIVE ;  /* 0x00000000000079c5 */ /* 0x000fca0000000000 */
        /* <DEDUP_REMOVED lines=13> */
[----:B------:R-:W-:Y:S02]  /*a5c0*/  FSETP.GEU.AND P5, PT, R52, -126, PT ;  /* 0xc2fc00003400780b */ /* 0x000fe40003fae000 */
[----:B---3--:R-:W-:-:S03]  /*a5d0*/  MOV R49, 0x40000040 ;  /* 0x4000004000317802 */ /* 0x008fc60000000f00 */
        /* <DEDUP_REMOVED lines=13> */
[----:B------:R-:W2:Y:S01]  /*a6b0*/  MUFU.EX2 R175, R53 ;  /* 0x0000003500af7308 */ /* 0x000ea20000000800 */
[----:B-1----:R-:W-:Y:S01]  /*a6c0*/  FADD R52, R161, R24 ;  /* 0x00000018a1347221 */ /* 0x002fe20000000000 */
[----:B------:R-:W-:Y:S01]  /*a6d0*/  F2FP.F16.F32.PACK_AB R37, R35, R32 ;  /* 0x000000202325723e */ /* 0x000fe200000000ff */
[----:B------:R-:W-:Y:S02]  /*a6e0*/  @!P4 FMUL R55, R55, 0.5 ;  /* 0x3f0000003737c820 */ /* 0x000fe40000400000 */
[----:B------:R-:W-:-:S03]  /*a6f0*/  FADD R27, R52, R27 ;  /* 0x0000001b341b7221 */ /* 0x000fc60000000000 */
[----:B------:R-:W1:Y:S01]  /*a700*/  MUFU.EX2 R173, R55 ;  /* 0x0000003700ad7308 */ /* 0x000e620000000800 */
[----:B---3--:R-:W-:Y:S01]  /*a710*/  @!P5 FMUL R176, R176, R176 ;  /* 0x000000b0b0b0d220 */ /* 0x008fe20000400000 */
[----:B------:R-:W-:Y:S01]  /*a720*/  FSETP.GEU.AND P5, PT, R56, -126, PT ;  /* 0xc2fc00003800780b */ /* 0x000fe20003fae000 */
[----:B------:R-:W-:Y:S01]  /*a730*/  @!P3 FMUL R54, R54, 0.5 ;  /* 0x3f0000003636b820 */ /* 0x000fe20000400000 */
[----:B------:R-:W-:Y:S01]  /*a740*/  FADD R166, R27, R166 ;  /* 0x000000a61ba67221 */ /* 0x000fe20000000000 */
[----:B------:R-:W-:-:S03]  /*a750*/  SEL R27, R7, RZ, P2 ;  /* 0x000000ff071b7207 */ /* 0x000fc60001000000 */
[----:B------:R-:W3:Y:S01]  /*a760*/  MUFU.EX2 R174, R54 ;  /* 0x0000003600ae7308 */ /* 0x000ee20000000800 */
[----:B--2---:R-:W-:Y:S01]  /*a770*/  @!P6 FMUL R175, R175, R175 ;  /* 0x000000afafafe220 */ /* 0x004fe20000400000 */
[----:B------:R-:W-:Y:S01]  /*a780*/  FSETP.GEU.AND P6, PT, R57, -126, PT ;  /* 0xc2fc00003900780b */ /* 0x000fe20003fce000 */
[----:B------:R-:W-:Y:S01]  /*a790*/  FADD R165, R166, R165 ;  /* 0x000000a5a6a57221 */ /* 0x000fe20000000000 */
[----:B------:R-:W-:Y:S02]  /*a7a0*/  LEA R7, R27, R14, 0x3 ;  /* 0x0000000e1b077211 */ /* 0x000fe400078e18ff */
[----:B------:R-:W-:Y:S01]  /*a7b0*/  F2FP.F16.F32.PACK_AB R38, R175, R176 ;  /* 0x000000b0af26723e */ /* 0x000fe200000000ff */
[----:B------:R-:W-:Y:S01]  /*a7c0*/  @!P5 FMUL R56, R56, 0.5 ;  /* 0x3f0000003838d820 */ /* 0x000fe20000400000 */
[----:B------:R-:W-:Y:S01]  /*a7d0*/  FADD R170, R165, R170 ;  /* 0x000000aaa5aa7221 */ /* 0x000fe20000000000 */
[----:B-1----:R-:W-:Y:S01]  /*a7e0*/  @!P4 FMUL R173, R173, R173 ;  /* 0x000000adadadc220 */ /* 0x002fe20000400000 */
[----:B------:R-:W-:Y:S01]  /*a7f0*/  FSETP.GEU.AND P4, PT, R40, -126, PT ;  /* 0xc2fc00002800780b */ /* 0x000fe20003f8e000 */
[----:B------:R-:W-:Y:S01]  /*a800*/  FADD R176, R33, R176 ;  /* 0x000000b021b07221 */ /* 0x000fe20000000000 */
[----:B------:R-:W-:Y:S01]  /*a810*/  FADD R170, R170, R29 ;  /* 0x0000001daaaa7221 */ /* 0x000fe20000000000 */
[----:B------:R-:W-:-:S02]  /*a820*/  PRMT R7, RZ, 0x654, R7 ;  /* 0x00000654ff077816 */ /* 0x000fc40000000007 */
[----:B------:R-:W-:Y:S01]  /*a830*/  @!P6 FMUL R57, R57, 0.5 ;  /* 0x3f0000003939e820 */ /* 0x000fe20000400000 */
[----:B------:R-:W-:Y:S01]  /*a840*/  FADD R31, R170, R31 ;  /* 0x0000001faa1f7221 */ /* 0x000fe20000000000 */
[----:B---3--:R-:W-:Y:S01]  /*a850*/  @!P3 FMUL R174, R174, R174 ;  /* 0x000000aeaeaeb220 */ /* 0x008fe20000400000 */
[----:B------:R-:W-:Y:S02]  /*a860*/  FADD R175, R176, R175 ;  /* 0x000000afb0af7221 */ /* 0x000fe40000000000 */
[----:B------:R-:W-:Y:S02]  /*a870*/  FADD R31, R31, R30 ;  /* 0x0000001e1f1f7221 */ /* 0x000fe40000000000 */
[----:B------:R-:W-:Y:S01]  /*a880*/  F2FP.F16.F32.PACK_AB R39, R173, R174 ;  /* 0x000000aead27723e */ /* 0x000fe200000000ff */
[----:B------:R-:W-:Y:S01]  /*a890*/  @!P4 FMUL R40, R40, 0.5 ;  /* 0x3f0000002828c820 */ /* 0x000fe20000400000 */
[----:B------:R-:W-:Y:S02]  /*a8a0*/  FADD R32, R31, R32 ;  /* 0x000000201f207221 */ /* 0x000fe40000000000 */
[----:B------:R-:W-:-:S02]  /*a8b0*/  WARPGROUP.ARRIVE ;  /* 0x00000000000079c5 */ /* 0x000fc40000000000 */
[----:B------:R-:W-:-:S04]  /*a8c0*/  FADD R35, R32, R35 ;  /* 0x0000002320237221 */ /* 0x000fc80000000000 */
[----:B------:R-:W-:Y:S01]  /*a8d0*/  HGMMA.64x128x16.F32 R88, R36, gdesc[UR4].tnspB, R88, gsb0 ;  /* 0x41e0000424587df0 */ /* 0x000fe20008000858 */
[----:B------:R-:W-:Y:S01]  /*a8e0*/  R2UR UR7, R41 ;  /* 0x00000000290772ca */ /* 0x000fe200000e0000 */
[----:B------:R-:W-:-:S04]  /*a8f0*/  FADD R174, R35, R174 ;  /* 0x000000ae23ae7221 */ /* 0x000fc80000000000 */
[----:B------:R-:W-:Y:S01]  /*a900*/  FADD R173, R174, R173 ;  /* 0x000000adaead7221 */ /* 0x000fe20000000000 */
[----:B------:R-:W-:Y:S02]  /*a910*/  WARPGROUP.DEPBAR.LE gsb0, 0x0 ;  /* 0x00008000000079c5 */ /* 0x000fe40000010000 */
[----:B------:R-:W-:Y:S01]  /*a920*/  FFMA R36, R58, R156, -R157 ;  /* 0x0000009c3a247223 */ /* 0x000fe2000000089d */
[----:B------:R-:W1:Y:S04]  /*a930*/  MUFU.EX2 R38, R56 ;  /* 0x0000003800267308 */ /* 0x000e680000000800 */
[----:B------:R-:W-:-:S04]  /*a940*/  FSETP.GEU.AND P3, PT, R36, -126, PT ;  /* 0xc2fc00002400780b */ /* 0x000fc80003f6e000 */
[----:B------:R-:W2:Y:S08]  /*a950*/  MUFU.EX2 R37, R57 ;  /* 0x0000003900257308 */ /* 0x000eb00000000800 */
[----:B------:R3:W4:Y:S01]  /*a960*/  MUFU.EX2 R39, R40 ;  /* 0x0000002800277308 */ /* 0x0007220000000800 */
[----:B------:R-:W-:Y:S01]  /*a970*/  @!P3 FMUL R36, R36, 0.5 ;  /* 0x3f0000002424b820 */ /* 0x000fe20000400000 */
[----:B-1----:R-:W-:Y:S01]  /*a980*/  @!P5 FMUL R38, R38, R38 ;  /* 0x000000262626d220 */ /* 0x002fe20000400000 */
[----:B------:R-:W-:-:S05]  /*a990*/  FSETP.GEU.AND P5, PT, R59, -126, PT ;  /* 0xc2fc00003b00780b */ /* 0x000fca0003fae000 */
[----:B------:R-:W1:Y:S01]  /*a9a0*/  MUFU.EX2 R36, R36 ;  /* 0x0000002400247308 */ /* 0x000e620000000800 */
[----:B--2---:R-:W-:Y:S01]  /*a9b0*/  @!P6 FMUL R37, R37, R37 ;  /* 0x000000252525e220 */ /* 0x004fe20000400000 */
[----:B------:R-:W-:Y:S01]  /*a9c0*/  FSETP.GEU.AND P6, PT, R61, -126, PT ;  /* 0xc2fc00003d00780b */ /* 0x000fe20003fce000 */
[C---:B---3--:R-:W-:Y:S02]  /*a9d0*/  VIADD R40, R178.reuse, 0x200 ;  /* 0x00000200b2287836 */ /* 0x048fe40000000000 */
[----:B------:R-:W-:-:S03]  /*a9e0*/  VIADD R178, R178, 0x380 ;  /* 0x00000380b2b27836 */ /* 0x000fc60000000000 */
[----:B------:R-:W-:Y:S01]  /*a9f0*/  @!P5 FMUL R59, R59, 0.5 ;  /* 0x3f0000003b3bd820 */ /* 0x000fe20000400000 */
[----:B----4-:R-:W-:Y:S01]  /*aa00*/  @!P4 FMUL R39, R39, R39 ;  /* 0x000000272727c220 */ /* 0x010fe20000400000 */
[----:B------:R-:W-:Y:S02]  /*aa10*/  FSETP.GEU.AND P4, PT, R63, -126, PT ;  /* 0xc2fc00003f00780b */ /* 0x000fe40003f8e000 */
[----:B------:R-:W-:Y:S02]  /*aa20*/  R2UR UR6, R40 ;  /* 0x00000000280672ca */ /* 0x000fe400000e0000 */
[----:B------:R-:W2:Y:S01]  /*aa30*/  MUFU.EX2 R59, R59 ;  /* 0x0000003b003b7308 */ /* 0x000ea20000000800 */
[----:B------:R-:W-:Y:S01]  /*aa40*/  @!P6 FMUL R61, R61, 0.5 ;  /* 0x3f0000003d3de820 */ /* 0x000fe20000400000 */
[----:B------:R-:W-:Y:S01]  /*aa50*/  F2FP.F16.F32.PACK_AB R40, R37, R38 ;  /* 0x000000262528723e */ /* 0x000fe200000000ff */
[----:B-1----:R-:W-:Y:S01]  /*aa60*/  @!P3 FMUL R36, R36, R36 ;  /* 0x000000242424b220 */ /* 0x002fe20000400000 */
[----:B------:R-:W-:Y:S01]  /*aa70*/  FSETP.GEU.AND P3, PT, R62, -126, PT ;  /* 0xc2fc00003e00780b */ /* 0x000fe20003f6e000 */
[----:B------:R-:W-:-:S03]  /*aa80*/  FADD R38, R175, R38 ;  /* 0x00000026af267221 */ /* 0x000fc60000000000 */
[----:B------:R-:W1:Y:S01]  /*aa90*/  MUFU.EX2 R58, R61 ;  /* 0x0000003d003a7308 */ /* 0x000e620000000800 */
[----:B------:R-:W-:Y:S01]  /*aaa0*/  @!P4 FMUL R63, R63, 0.5 ;  /* 0x3f0000003f3fc820 */ /* 0x000fe20000400000 */
[----:B------:R-:W-:Y:S01]  /*aab0*/  F2FP.F16.F32.PACK_AB R41, R39, R36 ;  /* 0x000000242729723e */ /* 0x000fe200000000ff */
[----:B------:R-:W-:Y:S01]  /*aac0*/  FADD R36, R173, R36 ;  /* 0x00000024ad247221 */ /* 0x000fe20000000000 */
[----:B------:R-:W-:-:S03]  /*aad0*/  FADD R38, R38, R37 ;  /* 0x0000002526267221 */ /* 0x000fc60000000000 */
[----:B------:R-:W-:Y:S01]  /*aae0*/  FADD R36, R36, R39 ;  /* 0x0000002724247221 */ /* 0x000fe20000000000 */
[----:B------:R3:W4:Y:S01]  /*aaf0*/  MUFU.EX2 R56, R63 ;  /* 0x0000003f00387308 */ /* 0x0007220000000800 */
[----:B------:R-:W-:Y:S01]  /*ab00*/  @!P3 FMUL R62, R62, 0.5 ;  /* 0x3f0000003e3eb820 */ /* 0x000fe20000400000 */
[----:B--2---:R-:W-:Y:S01]  /*ab10*/  @!P5 FMUL R59, R59, R59 ;  /* 0x0000003b3b3bd220 */ /* 0x004fe20000400000 */
[----:B------:R-:W-:-:S05]  /*ab20*/  FSETP.GEU.AND P5, PT, R64, -126, PT ;  /* 0xc2fc00004000780b */ /* 0x000fca0003fae000 */
[----:B------:R-:W2:Y:S01]  /*ab30*/  MUFU.EX2 R57, R62 ;  /* 0x0000003e00397308 */ /* 0x000ea20000000800 */
[----:B-1----:R-:W-:Y:S01]  /*ab40*/  @!P6 FMUL R58, R58, R58 ;  /* 0x0000003a3a3ae220 */ /* 0x002fe20000400000 */
[----:B------:R-:W-:Y:S01]  /*ab50*/  FSETP.GEU.AND P6, PT, R65, -126, PT ;  /* 0xc2fc00004100780b */ /* 0x000fe20003fce000 */
[-CC-:B---3--:R-:W-:Y:S01]  /*ab60*/  FFMA R63, R68, R156.reuse, -R153.reuse ;  /* 0x0000009c443f7223 */ /* 0x188fe20000000899 */
[----:B------:R-:W-:Y:S02]  /*ab70*/  FFMA R68, R85, R156, -R153 ;  /* 0x0000009c55447223 */ /* 0x000fe40000000899 */
[----:B------:R-:W-:Y:S01]  /*ab80*/  F2FP.F16.F32.PACK_AB R42, R58, R59 ;  /* 0x0000003b3a2a723e */ /* 0x000fe200000000ff */
[----:B------:R-:W-:Y:S01]  /*ab90*/  FADD R59, R38, R59 ;  /* 0x0000003b263b7221 */ /* 0x000fe20000000000 */
[----:B------:R-:W-:Y:S01]  /*aba0*/  @!P5 FMUL R64, R64, 0.5 ;  /* 0x3f0000004040d820 */ /* 0x000fe20000400000 */
[----:B----4-:R-:W-:Y:S01]  /*abb0*/  @!P4 FMUL R56, R56, R56 ;  /* 0x000000383838c220 */ /* 0x010fe20000400000 */
[----:B------:R-:W-:Y:S01]  /*abc0*/  FSETP.GEU.AND P4, PT, R67, -126, PT ;  /* 0xc2fc00004300780b */ /* 0x000fe20003f8e000 */
[----:B------:R-:W-:-:S04]  /*abd0*/  FADD R59, R59, R58 ;  /* 0x0000003a3b3b7221 */ /* 0x000fc80000000000 */
[----:B------:R-:W-:Y:S01]  /*abe0*/  @!P6 FMUL R65, R65, 0.5 ;  /* 0x3f0000004141e820 */ /* 0x000fe20000400000 */
[----:B--2---:R-:W-:-:S05]  /*abf0*/  @!P3 FMUL R57, R57, R57 ;  /* 0x000000393939b220 */ /* 0x004fca0000400000 */
[----:B------:R-:W-:Y:S02]  /*ac00*/  F2FP.F16.F32.PACK_AB R43, R56, R57 ;  /* 0x00000039382b723e */ /* 0x000fe400000000ff */
[----:B------:R-:W-:Y:S01]  /*ac10*/  @!P4 FMUL R67, R67, 0.5 ;  /* 0x3f0000004343c820 */ /* 0x000fe20000400000 */
[----:B------:R-:W-:Y:S01]  /*ac20*/  FADD R57, R36, R57 ;  /* 0x0000003924397221 */ /* 0x000fe20000000000 */
[----:B------:R-:W-:-:S03]  /*ac30*/  WARPGROUP.ARRIVE ;  /* 0x00000000000079c5 */ /* 0x000fc60000000000 */
[----:B------:R-:W-:-:S03]  /*ac40*/  FADD R57, R57, R56 ;  /* 0x0000003839397221 */ /* 0x000fc60000000000 */
[----:B------:R-:W-:Y:S01]  /*ac50*/  HGMMA.64x128x16.F32 R88, R40, gdesc[UR4].tnspB, R88, gsb0 ;  /* 0x41e0000428587df0 */ /* 0x000fe20008000858 */
[----:B------:R-:W-:Y:S02]  /*ac60*/  R2UR UR6, R44 ;  /* 0x000000002c0672ca */ /* 0x000fe400000e0000 */
[----:B------:R-:W-:Y:S01]  /*ac70*/  R2UR UR7, R45 ;  /* 0x000000002d0772ca */ /* 0x000fe200000e0000 */
        /* <DEDUP_REMOVED lines=12> */
[----:B---3--:R-:W-:-:S03]  /*ad40*/  FFMA R67, R76, R156, -R153 ;  /* 0x0000009c4c437223 */ /* 0x008fc60000000899 */
[----:B------:R-:W-:Y:S01]  /*ad50*/  F2FP.F16.F32.PACK_AB R44, R41, R42 ;  /* 0x0000002a292c723e */ /* 0x000fe200000000ff */
[----:B------:R-:W-:Y:S01]  /*ad60*/  FADD R42, R59, R42 ;  /* 0x0000002a3b2a7221 */ /* 0x000fe20000000000 */
[----:B------:R-:W-:Y:S01]  /*ad70*/  @!P5 FMUL R63, R63, 0.5 ;  /* 0x3f0000003f3fd820 */ /* 0x000fe20000400000 */
[----:B----4-:R-:W-:Y:S01]  /*ad80*/  @!P4 FMUL R43, R43, R43 ;  /* 0x0000002b2b2bc220 */ /* 0x010fe20000400000 */
[----:B------:R-:W-:Y:S01]  /*ad90*/  FSETP.GEU.AND P4, PT, R71, -126, PT ;  /* 0xc2fc00004700780b */ /* 0x000fe20003f8e000 */
[----:B------:R-:W-:-:S03]  /*ada0*/  FADD R42, R42, R41 ;  /* 0x000000292a2a7221 */ /* 0x000fc60000000000 */
[----:B------:R-:W2:Y:S01]  /*adb0*/  MUFU.EX2 R63, R63 ;  /* 0x0000003f003f7308 */ /* 0x000ea20000000800 */
[----:B------:R-:W-:Y:S01]  /*adc0*/  @!P6 FMUL R69, R69, 0.5 ;  /* 0x3f0000004545e820 */ /* 0x000fe20000400000 */
[----:B-1----:R-:W-:Y:S01]  /*add0*/  @!P3 FMUL R40, R40, R40 ;  /* 0x000000282828b220 */ /* 0x002fe20000400000 */
[----:B------:R-:W-:-:S05]  /*ade0*/  FSETP.GEU.AND P3, PT, R70, -126, PT ;  /* 0xc2fc00004600780b */ /* 0x000fca0003f6e000 */
[----:B------:R-:W1:Y:S01]  /*adf0*/  MUFU.EX2 R62, R69 ;  /* 0x00000045003e7308 */ /* 0x000e620000000800 */
[----:B------:R-:W-:Y:S01]  /*ae00*/  @!P4 FMUL R71, R71, 0.5 ;  /* 0x3f0000004747c820 */ /* 0x000fe20000400000 */
[----:B------:R-:W-:Y:S01]  /*ae10*/  F2FP.F16.F32.PACK_AB R45, R43, R40 ;  /* 0x000000282b2d723e */ /* 0x000fe200000000ff */
[----:B------:R-:W-:-:S04]  /*ae20*/  FADD R40, R57, R40 ;  /* 0x0000002839287221 */ /* 0x000fc80000000000 */
[----:B------:R-:W-:Y:S01]  /*ae30*/  FADD R40, R40, R43 ;  /* 0x0000002b28287221 */ /* 0x000fe20000000000 */
[----:B------:R-:W3:Y:S01]  /*ae40*/  MUFU.EX2 R60, R71 ;  /* 0x00000047003c7308 */ /* 0x000ee20000000800 */
[----:B------:R-:W-:Y:S01]  /*ae50*/  @!P3 FMUL R70, R70, 0.5 ;  /* 0x3f0000004646b820 */ /* 0x000fe20000400000 */
[----:B--2---:R-:W-:Y:S01]  /*ae60*/  @!P5 FMUL R63, R63, R63 ;  /* 0x0000003f3f3fd220 */ /* 0x004fe20000400000 */
[----:B------:R-:W-:-:S05]  /*ae70*/  FSETP.GEU.AND P5, PT, R72, -126, PT ;  /* 0xc2fc00004800780b */ /* 0x000fca0003fae000 */
[----:B------:R-:W2:Y:S01]  /*ae80*/  MUFU.EX2 R61, R70 ;  /* 0x00000046003d7308 */ /* 0x000ea20000000800 */
[----:B-1----:R-:W-:Y:S01]  /*ae90*/  @!P6 FMUL R62, R62, R62 ;  /* 0x0000003e3e3ee220 */ /* 0x002fe20000400000 */
[----:B------:R-:W-:-:S04]  /*aea0*/  FSETP.GEU.AND P6, PT, R73, -126, PT ;  /* 0xc2fc00004900780b */ /* 0x000fc80003fce000 */
[----:B------:R-:W-:Y:S01]  /*aeb0*/  F2FP.F16.F32.PACK_AB R46, R62, R63 ;  /* 0x0000003f3e2e723e */ /* 0x000fe200000000ff */
[----:B------:R-:W-:Y:S01]  /*aec0*/  FADD R63, R42, R63 ;  /* 0x0000003f2a3f7221 */ /* 0x000fe20000000000 */
[----:B------:R-:W-:Y:S01]  /*aed0*/  @!P5 FMUL R72, R72, 0.5 ;  /* 0x3f0000004848d820 */ /* 0x000fe20000400000 */
[----:B---3--:R-:W-:Y:S01]  /*aee0*/  @!P4 FMUL R60, R60, R60 ;  /* 0x0000003c3c3cc220 */ /* 0x008fe20000400000 */
        /* <DEDUP_REMOVED lines=17> */
[----:B------:R-:W3:Y:S01]  /*b000*/  MUFU.EX2 R46, R75 ;  /* 0x0000004b002e7308 */ /* 0x000ee20000000800 */
[----:B------:R-:W-:Y:S01]  /*b010*/  @!P3 FMUL R45, R45, 0.5 ;  /* 0x3f0000002d2db820 */ /* 0x000fe20000400000 */
[----:B-1----:R-:W-:Y:S01]  /*b020*/  @!P5 FMUL R44, R44, R44 ;  /* 0x0000002c2c2cd220 */ /* 0x002fe20000400000 */
[----:B------:R-:W-:-:S05]  /*b030*/  FSETP.GEU.AND P5, PT, R67, -126, PT ;  /* 0xc2fc00004300780b */ /* 0x000fca0003fae000 */
[----:B------:R-:W1:Y:S01]  /*b040*/  MUFU.EX2 R45, R45 ;  /* 0x0000002d002d7308 */ /* 0x000e620000000800 */
[----:B--2---:R-:W-:Y:S01]  /*b050*/  @!P6 FMUL R47, R47, R47 ;  /* 0x0000002f2f2fe220 */ /* 0x004fe20000400000 */
[----:B------:R-:W-:-:S04]  /*b060*/  FSETP.GEU.AND P6, PT, R77, -126, PT ;  /* 0xc2fc00004d00780b */ /* 0x000fc80003fce000 */
[----:B------:R-:W-:Y:S01]  /*b070*/  F2FP.F16.F32.PACK_AB R48, R47, R44 ;  /* 0x0000002c2f30723e */ /* 0x000fe200000000ff */
[----:B------:R-:W-:Y:S01]  /*b080*/  FADD R44, R63, R44 ;  /* 0x0000002c3f2c7221 */ /* 0x000fe20000000000 */
[----:B------:R-:W-:Y:S01]  /*b090*/  @!P5 FMUL R67, R67, 0.5 ;  /* 0x3f0000004343d820 */ /* 0x000fe20000400000 */
[----:B---3--:R-:W-:Y:S01]  /*b0a0*/  @!P4 FMUL R46, R46, R46 ;  /* 0x0000002e2e2ec220 */ /* 0x008fe20000400000 */
        /* <DEDUP_REMOVED lines=21> */
[----:B---3--:R-:W-:Y:S02]  /*b200*/  @!P4 FMUL R66, R66, R66 ;  /* 0x000000424242c220 */ /* 0x008fe40000400000 */
[----:B------:R-:W-:-:S04]  /*b210*/  FADD R67, R67, R64 ;  /* 0x0000004043437221 */ /* 0x000fc80000000000 */
[----:B------:R-:W-:Y:S01]  /*b220*/  @!P6 FMUL R81, R81, 0.5 ;  /* 0x3f0000005151e820 */ /* 0x000fe20000400000 */
[----:B--2---:R-:W-:-:S05]  /*b230*/  @!P3 FMUL R65, R65, R65 ;  /* 0x000000414141b220 */ /* 0x004fca0000400000 */
[----:B------:R-:W-:Y:S01]  /*b240*/  F2FP.F16.F32.PACK_AB R51, R66, R65 ;  /* 0x000000414233723e */ /* 0x000fe200000000ff */
[----:B------:R-:W-:-:S03]  /*b250*/  FADD R65, R46, R65 ;  /* 0x000000412e417221 */ /* 0x000fc60000000000 */
[----:B------:R-:W-:Y:S01]  /*b260*/  WARPGROUP.ARRIVE ;  /* 0x00000000000079c5 */ /* 0x000fe20000000000 */
[----:B------:R-:W-:-:S05]  /*b270*/  FADD R65, R65, R66 ;  /* 0x0000004241417221 */ /* 0x000fca0000000000 */
[----:B------:R-:W-:Y:S01]  /*b280*/  HGMMA.64x128x16.F32 R88, R48, gdesc[UR4].tnspB, R88, gsb0 ;  /* 0x41e0000430587df0 */ /* 0x000fe20008000858 */
[----:B------:R-:W-:Y:S02]  /*b290*/  R2UR UR6, R178 ;  /* 0x00000000b20672ca */ /* 0x000fe400000e0000 */
[----:B------:R-:W-:Y:S01]  /*b2a0*/  R2UR UR7, R179 ;  /* 0x00000000b30772ca */ /* 0x000fe200000e0000 */
[----:B------:R-:W-:Y:S02]  /*b2b0*/  WARPGROUP.DEPBAR.LE gsb0, 0x0 ;  /* 0x00008000000079c5 */ /* 0x000fe40000010000 */
[-CC-:B------:R-:W-:Y:S01]  /*b2c0*/  FFMA R50, R82, R156.reuse, -R157.reuse ;  /* 0x0000009c52327223 */ /* 0x180fe2000000089d */
[----:B------:R-:W-:Y:S01]  /*b2d0*/  FFMA R51, R83, R156, -R157 ;  /* 0x0000009c53337223 */ /* 0x000fe2000000089d */
[----:B------:R-:W1:Y:S03]  /*b2e0*/  MUFU.EX2 R49, R81 ;  /* 0x0000005100317308 */ /* 0x000e660000000800 */
[----:B------:R-:W-:-:S02]  /*b2f0*/  FSETP.GEU.AND P3, PT, R50, -126, PT ;  /* 0xc2fc00003200780b */ /* 0x000fc40003f6e000 */
[----:B------:R-:W-:-:S03]  /*b300*/  FSETP.GEU.AND P4, PT, R51, -126, PT ;  /* 0xc2fc00003300780b */ /* 0x000fc60003f8e000 */
[----:B------:R-:W2:Y:S08]  /*b310*/  MUFU.EX2 R48, R80 ;  /* 0x0000005000307308 */ /* 0x000eb00000000800 */
[----:B------:R-:W-:Y:S01]  /*b320*/  @!P3 FMUL R50, R50, 0.5 ;  /* 0x3f0000003232b820 */ /* 0x000fe20000400000 */
[----:B-1----:R-:W-:Y:S01]  /*b330*/  @!P6 FMUL R49, R49, R49 ;  /* 0x000000313131e220 */ /* 0x002fe20000400000 */
[----:B------:R-:W-:Y:S01]  /*b340*/  @!P4 FMUL R51, R51, 0.5 ;  /* 0x3f0000003333c820 */ /* 0x000fe20000400000 */
[----:B------:R-:W-:-:S03]  /*b350*/  FSETP.GEU.AND P6, PT, R68, -126, PT ;  /* 0xc2fc00004400780b */ /* 0x000fc60003fce000 */
[----:B------:R-:W1:Y:S01]  /*b360*/  MUFU.EX2 R50, R50 ;  /* 0x0000003200327308 */ /* 0x000e620000000800 */
[----:B--2---:R-:W-:Y:S01]  /*b370*/  @!P5 FMUL R48, R48, R48 ;  /* 0x000000303030d220 */ /* 0x004fe20000400000 */
[----:B------:R-:W-:-:S06]  /*b380*/  FSETP.GEU.AND P5, PT, R84, -126, PT ;  /* 0xc2fc00005400780b */ /* 0x000fcc0003fae000 */
[----:B------:R-:W2:Y:S01]  /*b390*/  MUFU.EX2 R51, R51 ;  /* 0x0000003300337308 */ /* 0x000ea20000000800 */
[----:B------:R-:W-:Y:S01]  /*b3a0*/  F2FP.F16.F32.PACK_AB R52, R49, R48 ;  /* 0x000000303134723e */ /* 0x000fe200000000ff */
[----:B------:R-:W-:Y:S01]  /*b3b0*/  @!P6 FMUL R68, R68, 0.5 ;  /* 0x3f0000004444e820 */ /* 0x000fe20000400000 */
[----:B------:R-:W-:-:S04]  /*b3c0*/  FADD R48, R67, R48 ;  /* 0x0000003043307221 */ /* 0x000fc80000000000 */
[----:B------:R-:W-:Y:S01]  /*b3d0*/  FADD R48, R48, R49 ;  /* 0x0000003130307221 */ /* 0x000fe20000000000 */
[----:B------:R-:W3:Y:S01]  /*b3e0*/  MUFU.EX2 R68, R68 ;  /* 0x0000004400447308 */ /* 0x000ee20000000800 */
[----:B-1----:R-:W-:Y:S01]  /*b3f0*/  @!P3 FMUL R50, R50, R50 ;  /* 0x000000323232b220 */ /* 0x002fe20000400000 */
[----:B------:R-:W-:Y:S01]  /*b400*/  FSETP.GEU.AND P3, PT, R86, -126, PT ;  /* 0xc2fc00005600780b */ /* 0x000fe20003f6e000 */
[----:B------:R-:W-:-:S05]  /*b410*/  @!P5 FMUL R84, R84, 0.5 ;  /* 0x3f0000005454d820 */ /* 0x000fca0000400000 */
[----:B------:R-:W1:Y:S01]  /*b420*/  MUFU.EX2 R15, R84 ;  /* 0x00000054000f7308 */ /* 0x000e620000000800 */
[----:B--2---:R-:W-:Y:S01]  /*b430*/  @!P4 FMUL R51, R51, R51 ;  /* 0x000000333333c220 */ /* 0x004fe20000400000 */
[----:B------:R-:W-:-:S04]  /*b440*/  FSETP.GEU.AND P4, PT, R87, -126, PT ;  /* 0xc2fc00005700780b */ /* 0x000fc80003f8e000 */
[----:B------:R-:W-:Y:S01]  /*b450*/  F2FP.F16.F32.PACK_AB R53, R51, R50 ;  /* 0x000000323335723e */ /* 0x000fe200000000ff */
[----:B------:R-:W-:Y:S01]  /*b460*/  @!P3 FMUL R86, R86, 0.5 ;  /* 0x3f0000005656b820 */ /* 0x000fe20000400000 */
[----:B------:R-:W-:Y:S01]  /*b470*/  FADD R50, R65, R50 ;  /* 0x0000003241327221 */ /* 0x000fe20000000000 */
[----:B---3--:R-:W-:Y:S02]  /*b480*/  @!P6 FMUL R68, R68, R68 ;  /* 0x000000444444e220 */ /* 0x008fe40000400000 */
[----:B------:R-:W2:Y:S01]  /*b490*/  MUFU.EX2 R13, R86 ;  /* 0x00000056000d7308 */ /* 0x000ea20000000800 */
[----:B------:R-:W-:-:S03]  /*b4a0*/  FADD R50, R50, R51 ;  /* 0x0000003332327221 */ /* 0x000fc60000000000 */
[----:B------:R-:W-:Y:S01]  /*b4b0*/  @!P4 FMUL R87, R87, 0.5 ;  /* 0x3f0000005757c820 */ /* 0x000fe20000400000 */
[----:B-1----:R-:W-:-:S03]  /*b4c0*/  @!P5 FMUL R15, R15, R15 ;  /* 0x0000000f0f0fd220 */ /* 0x002fc60000400000 */
[----:B------:R-:W1:Y:S02]  /*b4d0*/  MUFU.EX2 R24, R87 ;  /* 0x0000005700187308 */ /* 0x000e640000000800 */
[----:B------:R-:W-:Y:S01]  /*b4e0*/  F2FP.F16.F32.PACK_AB R54, R68, R15 ;  /* 0x0000000f4436723e */ /* 0x000fe200000000ff */
[----:B------:R-:W-:-:S04]  /*b4f0*/  FADD R15, R48, R15 ;  /* 0x0000000f300f7221 */ /* 0x000fc80000000000 */
[----:B------:R-:W-:Y:S01]  /*b500*/  FADD R15, R15, R68 ;  /* 0x000000440f0f7221 */ /* 0x000fe20000000000 */
[----:B--2---:R-:W-:Y:S01]  /*b510*/  @!P3 FMUL R13, R13, R13 ;  /* 0x0000000d0d0db220 */ /* 0x004fe20000400000 */
[----:B-1----:R-:W-:-:S05]  /*b520*/  @!P4 FMUL R24, R24, R24 ;  /* 0x000000181818c220 */ /* 0x002fca0000400000 */
[----:B------:R-:W-:Y:S01]  /*b530*/  F2FP.F16.F32.PACK_AB R55, R24, R13 ;  /* 0x0000000d1837723e */ /* 0x000fe200000000ff */
[----:B------:R-:W-:-:S03]  /*b540*/  FADD R13, R50, R13 ;  /* 0x0000000d320d7221 */ /* 0x000fc60000000000 */
[----:B------:R-:W-:Y:S01]  /*b550*/  WARPGROUP.ARRIVE ;  /* 0x00000000000079c5 */ /* 0x000fe20000000000 */
[----:B------:R-:W-:-:S05]  /*b560*/  FADD R13, R13, R24 ;  /* 0x000000180d0d7221 */ /* 0x000fca0000000000 */
        /* <DEDUP_REMOVED lines=8> */
[----:B-1----:R-:W-:Y:S01]  /*b5f0*/  IMAD R7, R5, 0x8, R2 ;  /* 0x0000000805077824 */ /* 0x002fe200078e0202 */
[----:B------:R-:W-:-:S11]  /*b600*/  SHF.L.U32 R24, R6, 0x1f, RZ ;  /* 0x0000001f06187819 */ /* 0x000fd600000006ff */
.L_x_49:
        /* <DEDUP_REMOVED lines=10> */
.L_x_50:
        /* <DEDUP_REMOVED lines=18> */
[----:B------:R-:W-:Y:S01]  /*b7d0*/  IADD3 R9, R9, 0x1, RZ ;  /* 0x0000000109097810 */ /* 0x000fe20007ffe0ff */
[----:B------:R-:W-:Y:S01]  /*b7e0*/  UIADD3 UR16, UR8, 0x4000, URZ ;  /* 0x0000400008107890 */ /* 0x000fe2000fffe03f */
[----:B------:R-:W-:Y:S01]  /*b7f0*/  SEL R7, RZ, 0x1, P1 ;  /* 0x00000001ff077807 */ /* 0x000fe20000800000 */
        /* <DEDUP_REMOVED lines=9> */
.L_x_48:
[----:B------:R-:W-:Y:S05]  /*b890*/  BSYNC B0 ;  /* 0x0000000000007941 */ /* 0x000fea0003800000 */
.L_x_47:
[----:B------:R-:W-:-:S07]  /*b8a0*/  IADD3 R8, R8, -0x1, RZ ;  /* 0xffffffff08087810 */ /* 0x000fce0007ffe0ff */
.L_x_46:
[----:B------:R-:W-:Y:S01]  /*b8b0*/  ISETP.GT.AND P3, PT, R19, 0x1, PT ;  /* 0x000000011300780c */ /* 0x000fe20003f64270 */
[----:B------:R-:W-:Y:S01]  /*b8c0*/  VIADD R17, R17, 0x1 ;  /* 0x0000000111117836 */ /* 0x000fe20000000000 */
[----:B-1----:R-:W-:Y:S01]  /*b8d0*/  IADD3 R7, R27, 0x1, RZ ;  /* 0x000000011b077810 */ /* 0x002fe20007ffe0ff */
[----:B------:R-:W-:Y:S01]  /*b8e0*/  VIADD R12, R12, 0x80 ;  /* 0x000000800c0c7836 */ /* 0x000fe20000000000 */
[----:B------:R-:W-:Y:S02]  /*b8f0*/  IADD3 R19, R19, -0x1, RZ ;  /* 0xffffffff13137810 */ /* 0x000fe40007ffe0ff */
[----:B------:R-:W-:Y:S02]  /*b900*/  ISETP.NE.AND P1, PT, R17, 0x4, PT ;  /* 0x000000041100780c */ /* 0x000fe40003f25270 */
[----:B------:R-:W-:Y:S02]  /*b910*/  ISETP.NE.AND P2, PT, R7, 0x4, PT ;  /* 0x000000040700780c */ /* 0x000fe40003f45270 */
[----:B------:R-:W-:-:S02]  /*b920*/  SEL R25, RZ, 0x1, P1 ;  /* 0x00000001ff197807 */ /* 0x000fc40000800000 */
[----:B------:R-:W-:Y:S02]  /*b930*/  MOV R153, R21 ;  /* 0x0000001500997202 */ /* 0x000fe40000000f00 */
[----:B------:R-:W-:Y:S02]  /*b940*/  LOP3.LUT R4, R4, R25, RZ, 0x3c, !PT ;  /* 0x0000001904047212 */ /* 0x000fe400078e3cff */
[----:B------:R-:W-:Y:S02]  /*b950*/  MOV R152, R20 ;  /* 0x0000001400987202 */ /* 0x000fe40000000f00 */
[----:B------:R-:W-:Y:S02]  /*b960*/  SEL R17, R17, RZ, P1 ;  /* 0x000000ff11117207 */ /* 0x000fe40000800000 */
[----:B------:R-:W-:Y:S01]  /*b970*/  SEL R7, R7, RZ, P2 ;  /* 0x000000ff07077207 */ /* 0x000fe20001000000 */
[----:B------:R-:W-:Y:S06]  /*b980*/  @P3 BRA `(.L_x_51) ;  /* 0xffffffc000903947 */ /* 0x000fec000383ffff */
.L_x_37:
[----:B------:R-:W-:Y:S05]  /*b990*/  WARPSYNC.ALL ;  /* 0x0000000000007948 */ /* 0x000fea0003800000 */
[----:B------:R-:W3:Y:S01]  /*b9a0*/  SHFL.BFLY PT, R0, R15, 0x1, 0x1f ;  /* 0x0c201f000f007f89 */ /* 0x000ee200000e0000 */
[----:B------:R-:W-:Y:S01]  /*b9b0*/  BSSY B0, `(.L_x_52) ;  /* 0x0000023000007945 */ /* 0x000fe20003800000 */
[----:B------:R-:W-:Y:S01]  /*b9c0*/  MOV R9, 0x3f800000 ;  /* 0x3f80000000097802 */ /* 0x000fe20000000f00 */
[----:B------:R-:W-:Y:S01]  /*b9d0*/  IMAD.MOV.U32 R5, RZ, RZ, 0x7f800000 ;  /* 0x7f800000ff057424 */ /* 0x000fe200078e00ff */
[----:B------:R-:W4:Y:S01]  /*b9e0*/  SHFL.BFLY PT, R4, R13, 0x1, 0x1f ;  /* 0x0c201f000d047f89 */ /* 0x000f2200000e0000 */
[----:B------:R-:W-:Y:S01]  /*b9f0*/  MOV R6, 0x3f800000 ;  /* 0x3f80000000067802 */ /* 0x000fe20000000f00 */
[----:B---3--:R-:W-:Y:S01]  /*ba00*/  FADD R0, R0, R15 ;  /* 0x0000000f00007221 */ /* 0x008fe20000000000 */
[----:B----4-:R-:W-:-:S04]  /*ba10*/  FADD R14, R4, R13 ;  /* 0x0000000d040e7221 */ /* 0x010fc80000000000 */
[----:B------:R-:W3:Y:S01]  /*ba20*/  SHFL.BFLY PT, R3, R0, 0x2, 0x1f ;  /* 0x0c401f0000037f89 */ /* 0x000ee200000e0000 */
[----:B------:R-:W-:-:S03]  /*ba30*/  IMAD.MOV.U32 R4, RZ, RZ, 0x7f800000 ;  /* 0x7f800000ff047424 */ /* 0x000fc600078e00ff */
[----:B------:R-:W4:Y:S01]  /*ba40*/  SHFL.BFLY PT, R17, R14, 0x2, 0x1f ;  /* 0x0c401f000e117f89 */ /* 0x000f2200000e0000 */
[C---:B---3--:R-:W-:Y:S01]  /*ba50*/  FSETP.NE.AND P0, PT, R0.reuse, -R3, PT ;  /* 0x800000030000720b */ /* 0x048fe20003f05000 */
[----:B------:R-:W-:Y:S01]  /*ba60*/  FADD R3, R0, R3 ;  /* 0x0000000300037221 */ /* 0x000fe20000000000 */
[----:B----4-:R-:W-:-:S11]  /*ba70*/  FADD R8, R14, R17 ;  /* 0x000000110e087221 */ /* 0x010fd60000000000 */
[----:B------:R-:W-:Y:S05]  /*ba80*/  @!P0 BRA `(.L_x_53) ;  /* 0x0000000000548947 */ /* 0x000fea0003800000 */
[----:B------:R-:W-:Y:S01]  /*ba90*/  IADD3 R0, R3, 0x1800000, RZ ;  /* 0x0180000003007810 */ /* 0x000fe20007ffe0ff */
[----:B------:R-:W-:Y:S03]  /*baa0*/  BSSY B1, `(.L_x_54) ;  /* 0x000000c000017945 */ /* 0x000fe60003800000 */
[----:B------:R-:W-:-:S04]  /*bab0*/  LOP3.LUT R0, R0, 0x7f800000, RZ, 0xc0, !PT ;  /* 0x7f80000000007812 */ /* 0x000fc800078ec0ff */
[----:B------:R-:W-:-:S13]  /*bac0*/  ISETP.GT.U32.AND P0, PT, R0, 0x1ffffff, PT ;  /* 0x01ffffff0000780c */ /* 0x000fda0003f04070 */
[----:B------:R-:W-:Y:S05]  /*bad0*/  @P0 BRA `(.L_x_55) ;  /* 0x0000000000100947 */ /* 0x000fea0003800000 */
[----:B------:R-:W-:-:S07]  /*bae0*/  MOV R12, 0xbb00 ;  /* 0x0000bb00000c7802 */ /* 0x000fce0000000f00 */
[----:B-12---:R-:W-:Y:S05]  /*baf0*/  CALL.REL.NOINC `($__internal_0_$__cuda_sm20_rcp_rn_f32_slowpath) ;  /* 0x0000001800547944 */ /* 0x006fea0003c00000 */
[----:B------:R-:W-:Y:S01]  /*bb00*/  MOV R6, R0 ;  /* 0x0000000000067202 */ /* 0x000fe20000000f00 */
[----:B------:R-:W-:Y:S06]  /*bb10*/  BRA `(.L_x_56) ;  /* 0x0000000000107947 */ /* 0x000fec0003800000 */
.L_x_55:
[----:B------:R-:W3:Y:S02]  /*bb20*/  MUFU.RCP R6, R3 ;  /* 0x0000000300067308 */ /* 0x000ee40000001000 */
[----:B---3--:R-:W-:-:S04]  /*bb30*/  FFMA R0, R3, R6, -1 ;  /* 0xbf80000003007423 */ /* 0x008fc80000000006 */
[----:B------:R-:W-:-:S04]  /*bb40*/  FADD.FTZ R5, -R0, -RZ ;  /* 0x800000ff00057221 */ /* 0x000fc80000010100 */
[----:B------:R-:W-:-:S07]  /*bb50*/  FFMA R6, R6, R5, R6 ;  /* 0x0000000506067223 */ /* 0x000fce0000000006 */
.L_x_56:
[----:B------:R-:W-:Y:S05]  /*bb60*/  BSYNC B1 ;  /* 0x0000000000017941 */ /* 0x000fea0003800000 */
.L_x_54:
[----:B------:R-:W-:Y:S01]  /*bb70*/  FSETP.GEU.AND P0, PT, |R3|, 1.175494350822287508e-38, PT ;  /* 0x008000000300780b */ /* 0x000fe20003f0e200 */
[----:B------:R-:W-:-:S12]  /*bb80*/  ULDC UR6, c[0x0][0x600] ;  /* 0x0001800000067ab9 */ /* 0x000fd80000000800 */
[----:B------:R-:W-:-:S04]  /*bb90*/  @!P0 FMUL R3, R3, 16777216 ;  /* 0x4b80000003038820 */ /* 0x000fc80000400000 */
[----:B------:R-:W3:Y:S02]  /*bba0*/  MUFU.LG2 R0, R3 ;  /* 0x0000000300007308 */ /* 0x000ee40000000c00 */
[----:B---3--:R-:W-:-:S04]  /*bbb0*/  @!P0 FADD R0, R0, -24 ;  /* 0xc1c0000000008421 */ /* 0x008fc80000000000 */
[----:B------:R-:W-:-:S04]  /*bbc0*/  FMUL R0, R0, 0.69314718246459960938 ;  /* 0x3f31721800007820 */ /* 0x000fc80000400000 */
[----:B------:R-:W-:-:S07]  /*bbd0*/  FFMA R5, R21, UR6, R0 ;  /* 0x0000000615057c23 */ /* 0x000fce0008000000 */
.L_x_53:
[----:B------:R-:W-:Y:S05]  /*bbe0*/  BSYNC B0 ;  /* 0x0000000000007941 */ /* 0x000fea0003800000 */
.L_x_52:
[----:B------:R-:W-:Y:S01]  /*bbf0*/  FSETP.NE.AND P0, PT, R14, -R17, PT ;  /* 0x800000110e00720b */ /* 0x000fe20003f05000 */
[----:B------:R-:W-:Y:S01]  /*bc00*/  ULDC UR4, c[0x0][0x608] ;  /* 0x0001820000047ab9 */ /* 0x000fe20000000800 */
[----:B------:R-:W-:Y:S01]  /*bc10*/  BSSY B0, `(.L_x_57) ;  /* 0x0000039000007945 */ /* 0x000fe20003800000 */
[----:B------:R-:W-:-:S04]  /*bc20*/  FMUL R6, R6, UR4 ;  /* 0x0000000406067c20 */ /* 0x000fc80008400000 */
        /* <DEDUP_REMOVED lines=32> */
[----:B------:R-:W-:Y:S06]  /*be30*/  @!P0 BRA `(.L_x_58) ;  /* 0x0000000000588947 */ /* 0x000fec0003800000 */
[----:B------:R-:W-:Y:S01]  /*be40*/  VIADD R0, R8, 0x1800000 ;  /* 0x0180000008007836 */ /* 0x000fe20000000000 */
[----:B------:R-:W-:Y:S04]  /*be50*/  BSSY B1, `(.L_x_59) ;  /* 0x000000d000017945 */ /* 0x000fe80003800000 */
[----:B------:R-:W-:-:S04]  /*be60*/  LOP3.LUT R0, R0, 0x7f800000, RZ, 0xc0, !PT ;  /* 0x7f80000000007812 */ /* 0x000fc800078ec0ff */
[----:B------:R-:W-:-:S13]  /*be70*/  ISETP.GT.U32.AND P0, PT, R0, 0x1ffffff, PT ;  /* 0x01ffffff0000780c */ /* 0x000fda0003f04070 */
[----:B------:R-:W-:Y:S05]  /*be80*/  @P0 BRA `(.L_x_60) ;  /* 0x0000000000140947 */ /* 0x000fea0003800000 */
[----:B------:R-:W-:Y:S02]  /*be90*/  MOV R3, R8 ;  /* 0x0000000800037202 */ /* 0x000fe40000000f00 */
[----:B------:R-:W-:-:S07]  /*bea0*/  MOV R12, 0xbec0 ;  /* 0x0000bec0000c7802 */ /* 0x000fce0000000f00 */
[----:B-12---:R-:W-:Y:S05]  /*beb0*/  CALL.REL.NOINC `($__internal_0_$__cuda_sm20_rcp_rn_f32_slowpath) ;  /* 0x0000001400647944 */ /* 0x006fea0003c00000 */
[----:B------:R-:W-:Y:S01]  /*bec0*/  MOV R9, R0 ;  /* 0x0000000000097202 */ /* 0x000fe20000000f00 */
[----:B------:R-:W-:Y:S06]  /*bed0*/  BRA `(.L_x_61) ;  /* 0x0000000000107947 */ /* 0x000fec0003800000 */
.L_x_60:
[----:B------:R-:W3:Y:S02]  /*bee0*/  MUFU.RCP R9, R8 ;  /* 0x0000000800097308 */ /* 0x000ee40000001000 */
[----:B---3--:R-:W-:-:S04]  /*bef0*/  FFMA R0, R8, R9, -1 ;  /* 0xbf80000008007423 */ /* 0x008fc80000000009 */
[----:B------:R-:W-:-:S04]  /*bf00*/  FADD.FTZ R0, -R0, -RZ ;  /* 0x800000ff00007221 */ /* 0x000fc80000010100 */
[----:B------:R-:W-:-:S07]  /*bf10*/  FFMA R9, R9, R0, R9 ;  /* 0x0000000009097223 */ /* 0x000fce0000000009 */
.L_x_61:
[----:B------:R-:W-:Y:S05]  /*bf20*/  BSYNC B1 ;  /* 0x0000000000017941 */ /* 0x000fea0003800000 */
.L_x_59:
[----:B------:R-:W-:Y:S01]  /*bf30*/  FSETP.GEU.AND P0, PT, |R8|, 1.175494350822287508e-38, PT ;  /* 0x008000000800780b */ /* 0x000fe20003f0e200 */
[----:B------:R-:W-:-:S12]  /*bf40*/  ULDC UR4, c[0x0][0x600] ;  /* 0x0001800000047ab9 */ /* 0x000fd80000000800 */
[----:B------:R-:W-:-:S04]  /*bf50*/  @!P0 FMUL R8, R8, 16777216 ;  /* 0x4b80000008088820 */ /* 0x000fc80000400000 */
[----:B------:R-:W3:Y:S02]  /*bf60*/  MUFU.LG2 R0, R8 ;  /* 0x0000000800007308 */ /* 0x000ee40000000c00 */
[----:B---3--:R-:W-:-:S04]  /*bf70*/  @!P0 FADD R0, R0, -24 ;  /* 0xc1c0000000008421 */ /* 0x008fc80000000000 */
[----:B------:R-:W-:-:S04]  /*bf80*/  FMUL R3, R0, 0.69314718246459960938 ;  /* 0x3f31721800037820 */ /* 0x000fc80000400000 */
[----:B------:R-:W-:-:S07]  /*bf90*/  FFMA R4, R20, UR4, R3 ;  /* 0x0000000414047c23 */ /* 0x000fce0008000003 */
.L_x_58:
[----:B------:R-:W-:Y:S05]  /*bfa0*/  BSYNC B0 ;  /* 0x0000000000007941 */ /* 0x000fea0003800000 */
.L_x_57:
[C---:B------:R-:W-:Y:S01]  /*bfb0*/  LOP3.LUT P0, RZ, R16.reuse, 0x3, RZ, 0xc0, !PT ;  /* 0x0000000310ff7812 */ /* 0x040fe2000780c0ff */
[----:B------:R-:W-:Y:S01]  /*bfc0*/  ULDC UR4, c[0x0][0x608] ;  /* 0x0001820000047ab9 */ /* 0x000fe20000000800 */
[----:B------:R-:W-:Y:S01]  /*bfd0*/  LOP3.LUT R19, R16, 0x7f, RZ, 0xc0, !PT ;  /* 0x0000007f10137812 */ /* 0x000fe200078ec0ff */
[----:B------:R-:W-:Y:S01]  /*bfe0*/  ULDC.64 UR6, c[0x0][0x208] ;  /* 0x0000820000067ab9 */ /* 0x000fe20000000a00 */
[----:B------:R-:W-:Y:S01]  /*bff0*/  FMUL R9, R9, UR4 ;  /* 0x0000000409097c20 */ /* 0x000fe20008400000 */
[----:B------:R-:W-:Y:S01]  /*c000*/  BSSY B0, `(.L_x_62) ;  /* 0x0000016000007945 */ /* 0x000fe20003800000 */
[----:B------:R-:W-:-:S07]  /*c010*/  SHF.R.U32.HI R22, RZ, 0x5, R19 ;  /* 0x00000005ff167819 */ /* 0x000fce0000011613 */
[----:B------:R-:W-:Y:S05]  /*c020*/  @P0 BRA `(.L_x_63) ;  /* 0x00000000004c0947 */ /* 0x000fea0003800000 */
[----:B------:R-:W-:Y:S01]  /*c030*/  SHF.R.U32.HI R0, RZ, 0x2, R16 ;  /* 0x00000002ff007819 */ /* 0x000fe20000011610 */
[----:B------:R-:W-:Y:S01]  /*c040*/  IMAD.SHL.U32 R3, R22, 0x10, RZ ;  /* 0x0000001016037824 */ /* 0x000fe200078e00ff */
[----:B------:R-:W-:Y:S02]  /*c050*/  ULDC.64 UR4, c[0x0][0x688] ;  /* 0x0001a20000047ab9 */ /* 0x000fe40000000a00 */
[----:B------:R-:W-:Y:S01]  /*c060*/  LOP3.LUT R0, R0, 0x7, RZ, 0xc0, !PT ;  /* 0x0000000700007812 */ /* 0x000fe200078ec0ff */
[----:B------:R-:W-:-:S03]  /*c070*/  UIMAD UR4, UR36, UR4, UR43 ;  /* 0x00000004240472a4 */ /* 0x000fc6000f8e022b */
[----:B------:R-:W-:Y:S01]  /*c080*/  LOP3.LUT R0, R3, 0xfffffff0, R0, 0xe2, !PT ;  /* 0xfffffff003007812 */ /* 0x000fe200078ee200 */
[----:B------:R-:W-:-:S03]  /*c090*/  UIMAD UR4, UR37, UR5, UR4 ;  /* 0x00000005250472a4 */ /* 0x000fc6000f8e0204 */
[C---:B------:R-:W-:Y:S01]  /*c0a0*/  LOP3.LUT R3, R0.reuse, UR43, RZ, 0xfc, !PT ;  /* 0x0000002b00037c12 */ /* 0x040fe2000f8efcff */
[----:B------:R-:W-:Y:S02]  /*c0b0*/  ULDC UR5, c[0x0][0x288] ;  /* 0x0000a20000057ab9 */ /* 0x000fe40000000800 */
[----:B------:R-:W-:Y:S02]  /*c0c0*/  IADD3 R0, P2, R0, UR4, RZ ;  /* 0x0000000400007c10 */ /* 0x000fe4000ff5e0ff */
[C---:B------:R-:W-:Y:S02]  /*c0d0*/  IADD3 R6, R3.reuse, 0x8, RZ ;  /* 0x0000000803067810 */ /* 0x040fe40007ffe0ff */
[----:B------:R-:W-:Y:S02]  /*c0e0*/  ISETP.GE.U32.AND P0, PT, R3, UR5, PT ;  /* 0x0000000503007c0c */ /* 0x000fe4000bf06070 */
[----:B------:R-:W-:Y:S01]  /*c0f0*/  ISETP.GE.U32.AND P1, PT, R6, UR5, PT ;  /* 0x0000000506007c0c */ /* 0x000fe2000bf26070 */
[----:B------:R-:W-:Y:S01]  /*c100*/  ULDC.64 UR4, c[0x0][0x680] ;  /* 0x0001a00000047ab9 */ /* 0x000fe20000000a00 */
[----:B------:R-:W-:-:S02]  /*c110*/  IADD3.X R3, RZ, RZ, RZ, P2, !PT ;  /* 0x000000ffff037210 */ /* 0x000fc400017fe4ff */
[----:B------:R-:W-:-:S04]  /*c120*/  LEA R6, P2, R0, UR4, 0x2 ;  /* 0x0000000400067c11 */ /* 0x000fc8000f8410ff */
[----:B------:R-:W-:-:S05]  /*c130*/  LEA.HI.X R7, R0, UR5, R3, 0x2, P2 ;  /* 0x0000000500077c11 */ /* 0x000fca00090f1403 */
[----:B------:R3:W-:Y:S04]  /*c140*/  @!P0 STG.E desc[UR6][R6.64], R5 ;  /* 0x0000000506008986 */ /* 0x0007e8000c101906 */
[----:B------:R3:W-:Y:S02]  /*c150*/  @!P1 STG.E desc[UR6][R6.64+0x20], R4 ;  /* 0x0000200406009986 */ /* 0x0007e4000c101906 */
.L_x_63:
[----:B------:R-:W-:Y:S05]  /*c160*/  BSYNC B0 ;  /* 0x0000000000007941 */ /* 0x000fea0003800000 */
.L_x_62:
[----:B------:R-:W-:Y:S01]  /*c170*/  ULDC.64 UR4, c[0x0][0x730] ;  /* 0x0001cc0000047ab9 */ /* 0x000fe20000000a00 */
[-C--:B------:R-:W-:Y:S01]  /*c180*/  FMUL R90, R90, R9.reuse ;  /* 0x000000095a5a7220 */ /* 0x080fe20000400000 */
[----:B------:R-:W-:Y:S01]  /*c190*/  ISETP.NE.U32.AND P0, PT, RZ, UR4, PT ;  /* 0x00000004ff007c0c */ /* 0x000fe2000bf05070 */
[-C--:B-1----:R-:W-:Y:S01]  /*c1a0*/  FMUL R24, R91, R9.reuse ;  /* 0x000000095b187220 */ /* 0x082fe20000400000 */
[-C--:B------:R-:W-:Y:S01]  /*c1b0*/  FMUL R94, R94, R9.reuse ;  /* 0x000000095e5e7220 */ /* 0x080fe20000400000 */
[-C--:B------:R-:W-:Y:S01]  /*c1c0*/  FMUL R26, R95, R9.reuse ;  /* 0x000000095f1a7220 */ /* 0x080fe20000400000 */
[----:B------:R-:W-:Y:S01]  /*c1d0*/  ISETP.NE.AND.EX P0, PT, RZ, UR5, PT, P0 ;  /* 0x00000005ff007c0c */ /* 0x000fe2000bf05300 */
        /* <DEDUP_REMOVED lines=23> */
[-C--:B--2---:R-:W-:Y:S01]  /*c350*/  FMUL R18, R143, R9.reuse ;  /* 0x000000098f127220 */ /* 0x084fe20000400000 */
[-C--:B------:R-:W-:Y:S01]  /*c360*/  FMUL R146, R146, R9.reuse ;  /* 0x0000000992927220 */ /* 0x080fe20000400000 */
[-C--:B------:R-:W-:Y:S01]  /*c370*/  FMUL R147, R147, R9.reuse ;  /* 0x0000000993937220 */ /* 0x080fe20000400000 */
[-C--:B------:R-:W-:Y:S01]  /*c380*/  FMUL R150, R150, R9.reuse ;  /* 0x0000000996967220 */ /* 0x080fe20000400000 */
[----:B------:R-:W-:Y:S01]  /*c390*/  FMUL R151, R151, R9 ;  /* 0x0000000997977220 */ /* 0x000fe20000400000 */
[----:B------:R-:W-:Y:S06]  /*c3a0*/  @P0 BRA `(.L_x_64) ;  /* 0x0000000000200947 */ /* 0x000fec0003800000 */
[----:B------:R-:W-:Y:S02]  /*c3b0*/  ULDC.64 UR4, c[0x0][0x728] ;  /* 0x0001ca0000047ab9 */ /* 0x000fe40000000a00 */
[----:B------:R-:W-:-:S04]  /*c3c0*/  ISETP.NE.U32.AND P0, PT, RZ, UR4, PT ;  /* 0x00000004ff007c0c */ /* 0x000fc8000bf05070 */
[----:B------:R-:W-:-:S13]  /*c3d0*/  ISETP.NE.AND.EX P0, PT, RZ, UR5, PT, P0 ;  /* 0x00000005ff007c0c */ /* 0x000fda000bf05300 */
[----:B------:R-:W-:Y:S05]  /*c3e0*/  @!P0 BRA `(.L_x_65) ;  /* 0x00000000000c8947 */ /* 0x000fea0003800000 */
[----:B---3--:R-:W1:Y:S02]  /*c3f0*/  LDC.64 R4, c[0x0][0x728] ;  /* 0x0001ca00ff047b82 */ /* 0x008e640000000a00 */
[----:B-1----:R2:W5:Y:S01]  /*c400*/  LDG.E R17, desc[UR6][R4.64] ;  /* 0x0000000604117981 */ /* 0x002562000c1e1900 */
[----:B------:R-:W-:Y:S05]  /*c410*/  BRA `(.L_x_64) ;  /* 0x0000000000047947 */ /* 0x000fea0003800000 */
.L_x_65:
[----:B------:R-:W1:Y:S02]  /*c420*/  LDC R17, c[0x0][0x720] ;  /* 0x0001c800ff117b82 */ /* 0x000e640000000800 */
.L_x_64:
[----:B------:R-:W-:-:S04]  /*c430*/  MOV R0, RZ ;  /* 0x000000ff00007202 */ /* 0x000fc80000000f00 */
[----:B------:R-:W-:-:S13]  /*c440*/  LOP3.LUT P0, RZ, R0, 0x1bf, RZ, 0xc0, !PT ;  /* 0x000001bf00ff7812 */ /* 0x000fda000780c0ff */
[----:B------:R-:W-:Y:S05]  /*c450*/  @!P0 BRA `(.L_x_66) ;  /* 0x0000000000408947 */ /* 0x000fea0003800000 */
[----:B------:R-:W-:Y:S01]  /*c460*/  MOV R0, 0x0 ;  /* 0x0000000000007802 */ /* 0x000fe20000000f00 */
[----:B------:R-:W-:Y:S01]  /*c470*/  ULDC.64 UR4, c[0x4][0x70] ;  /* 0x01001c0000047ab9 */ /* 0x000fe20000000a00 */
[----:B------:R-:W-:Y:S01]  /*c480*/  ULDC.64 UR6, c[0x4][0x8] ;  /* 0x0100020000067ab9 */ /* 0x000fe20000000a00 */
[----:B--23--:R-:W-:Y:S01]  /*c490*/  IMAD.U32 R4, RZ, RZ, UR4 ;  /* 0x00000004ff047e24 */ /* 0x00cfe2000f8e00ff */
[----:B------:R2:W3:Y:S01]  /*c4a0*/  LDC.64 R14, c[0x4][R0] ;  /* 0x01000000000e7b82 */ /* 0x0004e20000000a00 */
[----:B------:R-:W-:Y:S01]  /*c4b0*/  MOV R5, UR5 ;  /* 0x0000000500057c02 */ /* 0x000fe20008000f00 */
[----:B------:R-:W-:Y:S01]  /*c4c0*/  ULDC.64 UR4, c[0x4][0x78] ;  /* 0x01001e0000047ab9 */ /* 0x000fe20000000a00 */
[----:B------:R-:W-:Y:S01]  /*c4d0*/  MOV R10, UR6 ;  /* 0x00000006000a7c02 */ /* 0x000fe20008000f00 */
[----:B------:R-:W-:Y:S01]  /*c4e0*/  IMAD.U32 R7, RZ, RZ, UR5 ;  /* 0x00000005ff077e24 */ /* 0x000fe2000f8e00ff */
[----:B------:R-:W-:Y:S01]  /*c4f0*/  MOV R6, UR4 ;  /* 0x0000000400067c02 */ /* 0x000fe20008000f00 */
[----:B------:R-:W-:Y:S01]  /*c500*/  IMAD.MOV.U32 R8, RZ, RZ, 0x70 ;  /* 0x00000070ff087424 */ /* 0x000fe200078e00ff */
[----:B------:R-:W-:-:S02]  /*c510*/  MOV R11, UR7 ;  /* 0x00000007000b7c02 */ /* 0x000fc40008000f00 */
[----:B------:R-:W-:Y:S02]  /*c520*/  MOV R12, 0x1 ;  /* 0x00000001000c7802 */ /* 0x000fe40000000f00 */
[----:B--2---:R-:W-:-:S07]  /*c530*/  MOV R13, RZ ;  /* 0x000000ff000d7202 */ /* 0x004fce0000000f00 */
[----:B------:R-:W-:-:S07]  /*c540*/  LEPC R20, `(.L_x_66) ;  /* 0x000000001014794e */ /* 0x000fce0000000000 */
[----:B-1-3-5:R-:W-:Y:S05]  /*c550*/  CALL.ABS.NOINC R14 ;  /* 0x000000000e007343 */ /* 0x02afea0003c00000 */
.L_x_66:
        /* <DEDUP_REMOVED lines=18> */
.L_x_67:
[----:B------:R-:W-:Y:S01]  /*c680*/  ULDC.64 UR4, c[0x0][0x730] ;  /* 0x0001cc0000047ab9 */ /* 0x000fe20000000a00 */
[----:B------:R-:W-:Y:S01]  /*c690*/  IMAD.SHL.U32 R0, R16, 0x20, RZ ;  /* 0x0000002010007824 */ /* 0x000fe200078e00ff */
[----:B------:R-:W-:Y:S01]  /*c6a0*/  ISETP.NE.U32.AND P0, PT, RZ, UR4, PT ;  /* 0x00000004ff007c0c */ /* 0x000fe2000bf05070 */
[----:B------:R-:W-:Y:S01]  /*c6b0*/  VIADD R19, R19, 0x1f ;  /* 0x0000001f13137836 */ /* 0x000fe20000000000 */
[----:B--23--:R-:W-:Y:S02]  /*c6c0*/  SHF.R.U32.HI R4, RZ, 0x1, R16 ;  /* 0x00000001ff047819 */ /* 0x00cfe40000011610 */
[----:B------:R-:W-:Y:S02]  /*c6d0*/  ISETP.NE.AND.EX P0, PT, RZ, UR5, PT, P0 ;  /* 0x00000005ff007c0c */ /* 0x000fe4000bf05300 */
[C---:B------:R-:W-:Y:S02]  /*c6e0*/  LOP3.LUT R3, R0.reuse, 0xc0, RZ, 0xc0, !PT ;  /* 0x000000c000037812 */ /* 0x040fe400078ec0ff */
[----:B------:R-:W-:-:S02]  /*c6f0*/  LOP3.LUT R5, R0, 0x20, RZ, 0xc0, !PT ;  /* 0x0000002000057812 */ /* 0x000fc400078ec0ff */
[----:B------:R-:W-:Y:S02]  /*c700*/  LOP3.LUT R3, R3, 0x8, R4, 0xf8, !PT ;  /* 0x0000000803037812 */ /* 0x000fe400078ef804 */
[----:B------:R-:W-:Y:S02]  /*c710*/  SHF.L.U32 R4, R16, 0x2, RZ ;  /* 0x0000000210047819 */ /* 0x000fe400000006ff */
[----:B------:R-:W-:Y:S02]  /*c720*/  LEA R5, R22, R5, 0x9 ;  /* 0x0000000516057211 */ /* 0x000fe400078e48ff */
[----:B------:R-:W-:Y:S01]  /*c730*/  LOP3.LUT R3, R3, 0x18, R4, 0x78, !PT ;  /* 0x0000001803037812 */ /* 0x000fe200078e7804 */
[----:B-1---5:R-:W1:Y:S01]  /*c740*/  @P0 LDC R17, c[0x0][0x720] ;  /* 0x0001c800ff110b82 */ /* 0x022e620000000800 */
[----:B------:R-:W-:Y:S02]  /*c750*/  LOP3.LUT R0, R0, 0x100, RZ, 0xc0, !PT ;  /* 0x0000010000007812 */ /* 0x000fe400078ec0ff */
[----:B------:R-:W-:-:S02]  /*c760*/  ISETP.GT.U32.AND P1, PT, R19, 0x3e, PT ;  /* 0x0000003e1300780c */ /* 0x000fc40003f24070 */
[----:B------:R-:W-:Y:S02]  /*c770*/  IADD3 R3, R3, R5, R0 ;  /* 0x0000000503037210 */ /* 0x000fe40007ffe000 */
[----:B------:R-:W-:Y:S02]  /*c780*/  LOP3.LUT P0, RZ, R16, 0x4, RZ, 0xc0, !PT ;  /* 0x0000000410ff7812 */ /* 0x000fe4000780c0ff */
[----:B------:R-:W-:Y:S01]  /*c790*/  LEA R3, R3, R2, 0x1 ;  /* 0x0000000203037211 */ /* 0x000fe200078e08ff */
[-C--:B-1----:R-:W-:Y:S01]  /*c7a0*/  FMUL R5, R90, R17.reuse ;  /* 0x000000115a057220 */ /* 0x082fe20000400000 */
        /* <DEDUP_REMOVED lines=15> */
[----:B------:R-:W-:Y:S01]  /*c8a0*/  F2FP.F16.F32.PACK_AB R5, R0, R5 ;  /* 0x000000050005723e */ /* 0x000fe200000000ff */
[-C--:B------:R-:W-:Y:S01]  /*c8b0*/  FMUL R13, R32, R17.reuse ;  /* 0x00000011200d7220 */ /* 0x080fe20000400000 */
[----:B------:R-:W-:Y:S01]  /*c8c0*/  MOV R0, 0x10 ;  /* 0x0000001000007802 */ /* 0x000fe20000000f00 */
        /* <DEDUP_REMOVED lines=48> */
[----:B------:R-:W-:Y:S01]  /*cbd0*/  VIADD R17, R3, 0x1000 ;  /* 0x0000100003117836 */ /* 0x000fe20000000000 */
[----:B------:R-:W-:-:S02]  /*cbe0*/  F2FP.F16.F32.PACK_AB R9, R10, R9 ;  /* 0x000000090a09723e */ /* 0x000fc400000000ff */
[----:B------:R-:W-:Y:S02]  /*cbf0*/  F2FP.F16.F32.PACK_AB R4, R89, R4 ;  /* 0x000000045904723e */ /* 0x000fe400000000ff */
[----:B------:R-:W-:Y:S02]  /*cc00*/  F2FP.F16.F32.PACK_AB R6, R93, R6 ;  /* 0x000000065d06723e */ /* 0x000fe400000000ff */
[----:B------:R-:W-:Y:S02]  /*cc10*/  F2FP.F16.F32.PACK_AB R8, R97, R96 ;  /* 0x000000606108723e */ /* 0x000fe400000000ff */
[----:B------:R-:W-:Y:S02]  /*cc20*/  F2FP.F16.F32.PACK_AB R10, R101, R100 ;  /* 0x00000064650a723e */ /* 0x000fe400000000ff */
[----:B------:R-:W-:Y:S02]  /*cc30*/  F2FP.F16.F32.PACK_AB R11, R12, R11 ;  /* 0x0000000b0c0b723e */ /* 0x000fe400000000ff */
[----:B------:R-:W-:Y:S01]  /*cc40*/  SEL R0, R0, 0xfffffff0, !P0 ;  /* 0xfffffff000007807 */ /* 0x000fe20004000000 */
[----:B------:R-:W-:Y:S06]  /*cc50*/  @P1 BRA `(.L_x_68) ;  /* 0x0000000000041947 */ /* 0x000fec0003800000 */
[----:B------:R-:W-:-:S04]  /*cc60*/  DEPBAR.LE SB0, 0x1 ;  /* 0x000080400000791a */ /* 0x000fc80000000000 */
.L_x_68:
[----:B------:R-:W-:Y:S05]  /*cc70*/  WARPSYNC.ALL ;  /* 0x0000000000007948 */ /* 0x000fea0003800000 */
[----:B------:R-:W-:Y:S01]  /*cc80*/  BAR.SYNC.DEFER_BLOCKING 0x1, 0x80 ;  /* 0x0042000000007b1d */ /* 0x000fe20000010000 */
[C---:B------:R-:W-:Y:S02]  /*cc90*/  LEA R23, R0.reuse, R17, 0x1 ;  /* 0x0000001100177211 */ /* 0x040fe400078e08ff */
[----:B------:R-:W-:Y:S02]  /*cca0*/  LEA R0, R0, R3, 0x1 ;  /* 0x0000000300007211 */ /* 0x000fe400078e08ff */
[----:B------:R-:W-:Y:S01]  /*ccb0*/  F2FP.F16.F32.PACK_AB R13, R13, R14 ;  /* 0x0000000e0d0d723e */ /* 0x000fe200000000ff */
[----:B------:R-:W-:Y:S01]  /*ccc0*/  BSSY B0, `(.L_x_69) ;  /* 0x000001d000007945 */ /* 0x000fe20003800000 */
[----:B------:R-:W-:-:S02]  /*ccd0*/  F2FP.F16.F32.PACK_AB R15, R15, R16 ;  /* 0x000000100f0f723e */ /* 0x000fc400000000ff */
[----:B------:R-:W-:Y:S02]  /*cce0*/  F2FP.F16.F32.PACK_AB R17, R19, R20 ;  /* 0x000000141311723e */ /* 0x000fe400000000ff */
[----:B------:R-:W-:Y:S02]  /*ccf0*/  F2FP.F16.F32.PACK_AB R12, R105, R104 ;  /* 0x00000068690c723e */ /* 0x000fe400000000ff */
[----:B------:R-:W-:Y:S02]  /*cd00*/  F2FP.F16.F32.PACK_AB R14, R109, R108 ;  /* 0x0000006c6d0e723e */ /* 0x000fe400000000ff */
[----:B------:R-:W-:Y:S02]  /*cd10*/  F2FP.F16.F32.PACK_AB R16, R113, R112 ;  /* 0x000000707110723e */ /* 0x000fe400000000ff */
[----:B------:R-:W-:Y:S02]  /*cd20*/  F2FP.F16.F32.PACK_AB R18, R117, R116 ;  /* 0x000000747512723e */ /* 0x000fe400000000ff */
[----:B------:R-:W-:Y:S01]  /*cd30*/  F2FP.F16.F32.PACK_AB R19, R21, R22 ;  /* 0x000000161513723e */ /* 0x000fe200000000ff */
[----:B------:R1:W-:Y:S04]  /*cd40*/  STSM.16.M88.4 [R3], R4 ;  /* 0x0000000403007844 */ /* 0x0003e80000000200 */
[----:B------:R1:W-:Y:S01]  /*cd50*/  STSM.16.M88.4 [R0], R8 ;  /* 0x0000000800007844 */ /* 0x0003e20000000200 */
[----:B------:R-:W-:Y:S01]  /*cd60*/  @!PT LDS RZ, [RZ] ;  /* 0x00000000fffff984 */ /* 0x000fe20000000800 */
[----:B------:R-:W-:Y:S01]  /*cd70*/  @!PT LDS RZ, [RZ] ;  /* 0x00000000fffff984 */ /* 0x000fe20000000800 */
[----:B------:R-:W-:Y:S01]  /*cd80*/  @!PT LDS RZ, [RZ] ;  /* 0x00000000fffff984 */ /* 0x000fe20000000800 */
[----:B------:R-:W-:Y:S01]  /*cd90*/  @!PT LDS RZ, [RZ] ;  /* 0x00000000fffff984 */ /* 0x000fe20000000800 */
[----:B------:R2:W-:Y:S06]  /*cda0*/  MEMBAR.ALL.CTA ;  /* 0x0000000000007992 */ /* 0x0005ec0000008000 */
[----:B--2---:R-:W2:Y:S02]  /*cdb0*/  FENCE.VIEW.ASYNC.S ;  /* 0x00000000000073c6 */ /* 0x004ea40000000000 */
[----:B--2---:R-:W-:Y:S06]  /*cdc0*/  BAR.SYNC.DEFER_BLOCKING 0x1, 0x80 ;  /* 0x0042000000007b1d */ /* 0x004fec0000010000 */
[----:B------:R-:W-:Y:S05]  /*cdd0*/  @P1 BRA `(.L_x_70) ;  /* 0x00000000002c1947 */ /* 0x000fea0003800000 */
[----:B------:R-:W-:Y:S01]  /*cde0*/  ULDC.64 UR4, c[0x0][0x198] ;  /* 0x0000660000047ab9 */ /* 0x000fe20000000a00 */
[----:B------:R-:W-:Y:S01]  /*cdf0*/  R2UR UR8, R2 ;  /* 0x00000000020872ca */ /* 0x000fe200000e0000 */
[----:B------:R-:W-:Y:S01]  /*ce00*/  UIADD3 UR4, UP0, UR4, 0x670, URZ ;  /* 0x0000067004047890 */ /* 0x000fe2000ff1e03f */
[----:B------:R-:W-:Y:S01]  /*ce10*/  UMOV UR9, URZ ;  /* 0x0000003f00097c82 */ /* 0x000fe20008000000 */
[----:B------:R-:W-:Y:S02]  /*ce20*/  UMOV UR10, UR43 ;  /* 0x0000002b000a7c82 */ /* 0x000fe40008000000 */
[----:B------:R-:W-:Y:S01]  /*ce30*/  UIADD3.X UR5, URZ, UR5, URZ, UP0, !UPT ;  /* 0x000000053f057290 */ /* 0x000fe200087fe43f */
[----:B------:R-:W-:Y:S01]  /*ce40*/  UMOV UR11, UR36 ;  /* 0x00000024000b7c82 */ /* 0x000fe20008000000 */
[----:B------:R-:W-:-:S07]  /*ce50*/  UMOV UR12, UR37 ;  /* 0x00000025000c7c82 */ /* 0x000fce0008000000 */
[----:B------:R2:W-:Y:S01]  /*ce60*/  UTMASTG.4D [UR8], [UR4] ;  /* 0x00000008040073b5 */ /* 0x0005e20008018000 */
[----:B------:R0:W-:Y:S01]  /*ce70*/  UTMACMDFLUSH ;  /* 0x00000000000079b7 */ /* 0x0001e20000000000 */
[----:B--2---:R-:W-:-:S04]  /*ce80*/  DEPBAR.LE SB0, 0x1 ;  /* 0x000080400000791a */ /* 0x004fc80000000000 */
.L_x_70:
[----:B------:R-:W-:Y:S05]  /*ce90*/  BSYNC B0 ;  /* 0x0000000000007941 */ /* 0x000fea0003800000 */
.L_x_69:
[----:B------:R-:W-:Y:S01]  /*cea0*/  BAR.SYNC.DEFER_BLOCKING 0x1, 0x80 ;  /* 0x0042000000007b1d */ /* 0x000fe20000010000 */
[----:B------:R-:W-:Y:S02]  /*ceb0*/  F2FP.F16.F32.PACK_AB R120, R121, R120 ;  /* 0x000000787978723e */ /* 0x000fe400000000ff */
[----:B------:R-:W-:Y:S02]  /*cec0*/  F2FP.F16.F32.PACK_AB R128, R129, R128 ;  /* 0x000000808180723e */ /* 0x000fe400000000ff */
[----:B------:R-:W-:Y:S01]  /*ced0*/  F2FP.F16.F32.PACK_AB R121, R24, R25 ;  /* 0x000000191879723e */ /* 0x000fe200000000ff */
[----:B------:R-:W-:Y:S01]  /*cee0*/  BSSY B0, `(.L_x_71) ;  /* 0x000001c000007945 */ /* 0x000fe20003800000 */
[----:B------:R-:W-:Y:S02]  /*cef0*/  F2FP.F16.F32.PACK_AB R122, R125, R124 ;  /* 0x0000007c7d7a723e */ /* 0x000fe400000000ff */
[----:B------:R-:W-:Y:S02]  /*cf00*/  F2FP.F16.F32.PACK_AB R123, R26, R27 ;  /* 0x0000001b1a7b723e */ /* 0x000fe400000000ff */
[----:B------:R-:W-:-:S02]  /*cf10*/  F2FP.F16.F32.PACK_AB R129, R28, R29 ;  /* 0x0000001d1c81723e */ /* 0x000fc400000000ff */
[----:B------:R-:W-:Y:S02]  /*cf20*/  F2FP.F16.F32.PACK_AB R130, R133, R132 ;  /* 0x000000848582723e */ /* 0x000fe400000000ff */
[----:B------:R-:W-:Y:S01]  /*cf30*/  F2FP.F16.F32.PACK_AB R131, R30, R31 ;  /* 0x0000001f1e83723e */ /* 0x000fe200000000ff */
[----:B------:R2:W-:Y:S04]  /*cf40*/  STSM.16.M88.4 [R3+0x1000], R12 ;  /* 0x0010000c03007844 */ /* 0x0005e80000000200 */
[----:B------:R2:W-:Y:S01]  /*cf50*/  STSM.16.M88.4 [R0+0x1000], R16 ;  /* 0x0010001000007844 */ /* 0x0005e20000000200 */
[----:B------:R-:W-:Y:S01]  /*cf60*/  @!PT LDS RZ, [RZ] ;  /* 0x00000000fffff984 */ /* 0x000fe20000000800 */
[----:B------:R-:W-:Y:S01]  /*cf70*/  @!PT LDS RZ, [RZ] ;  /* 0x00000000fffff984 */ /* 0x000fe20000000800 */
[----:B------:R-:W-:Y:S01]  /*cf80*/  @!PT LDS RZ, [RZ] ;  /* 0x00000000fffff984 */ /* 0x000fe20000000800 */
[----:B------:R-:W-:Y:S01]  /*cf90*/  @!PT LDS RZ, [RZ] ;  /* 0x00000000fffff984 */ /* 0x000fe20000000800 */
[----:B------:R3:W-:Y:S06]  /*cfa0*/  MEMBAR.ALL.CTA ;  /* 0x0000000000007992 */ /* 0x0007ec0000008000 */
[----:B---3--:R-:W3:Y:S02]  /*cfb0*/  FENCE.VIEW.ASYNC.S ;  /* 0x00000000000073c6 */ /* 0x008ee40000000000 */
[----:B---3--:R-:W-:Y:S06]  /*cfc0*/  BAR.SYNC.DEFER_BLOCKING 0x1, 0x80 ;  /* 0x0042000000007b1d */ /* 0x008fec0000010000 */
[----:B------:R-:W-:Y:S05]  /*cfd0*/  @P1 BRA `(.L_x_72) ;  /* 0x0000000000301947 */ /* 0x000fea0003800000 */
[----:B------:R-:W-:Y:S01]  /*cfe0*/  R2UR UR8, R2 ;  /* 0x00000000020872ca */ /* 0x000fe200000e0000 */
[----:B------:R-:W-:Y:S01]  /*cff0*/  ULDC.64 UR4, c[0x0][0x198] ;  /* 0x0000660000047ab9 */ /* 0x000fe20000000a00 */
[----:B------:R-:W-:Y:S01]  /*d000*/  UMOV UR9, 0x20 ;  /* 0x0000002000097882 */ /* 0x000fe20000000000 */
[----:B------:R-:W-:Y:S01]  /*d010*/  UIADD3 UR4, UP0, UR4, 0x670, URZ ;  /* 0x0000067004047890 */ /* 0x000fe2000ff1e03f */
[----:B------:R-:W-:Y:S01]  /*d020*/  UMOV UR10, UR43 ;  /* 0x0000002b000a7c82 */ /* 0x000fe20008000000 */
[----:B------:R-:W-:Y:S02]  /*d030*/  UMOV UR11, UR36 ;  /* 0x00000024000b7c82 */ /* 0x000fe40008000000 */
[----:B------:R-:W-:Y:S01]  /*d040*/  UIADD3.X UR5, URZ, UR5, URZ, UP0, !UPT ;  /* 0x000000053f057290 */ /* 0x000fe200087fe43f */
[----:B------:R-:W-:-:S05]  /*d050*/  UMOV UR12, UR37 ;  /* 0x00000025000c7c82 */ /* 0x000fca0008000000 */
[----:B------:R-:W-:-:S09]  /*d060*/  UIADD3 UR8, UR8, 0x1000, URZ ;  /* 0x0000100008087890 */ /* 0x000fd2000fffe03f */
[----:B------:R3:W-:Y:S01]  /*d070*/  UTMASTG.4D [UR8], [UR4] ;  /* 0x00000008040073b5 */ /* 0x0007e20008018000 */
[----:B------:R0:W-:Y:S01]  /*d080*/  UTMACMDFLUSH ;  /* 0x00000000000079b7 */ /* 0x0001e20000000000 */
[----:B---3--:R-:W-:-:S04]  /*d090*/  DEPBAR.LE SB0, 0x1 ;  /* 0x000080400000791a */ /* 0x008fc80000000000 */
.L_x_72:
[----:B------:R-:W-:Y:S05]  /*d0a0*/  BSYNC B0 ;  /* 0x0000000000007941 */ /* 0x000fea0003800000 */
.L_x_71:
        /* <DEDUP_REMOVED lines=17> */
[----:B----4-:R-:W4:Y:S02]  /*d1c0*/  FENCE.VIEW.ASYNC.S ;  /* 0x00000000000073c6 */ /* 0x010f240000000000 */
[----:B----4-:R-:W-:Y:S06]  /*d1d0*/  BAR.SYNC.DEFER_BLOCKING 0x1, 0x80 ;  /* 0x0042000000007b1d */ /* 0x010fec0000010000 */
[----:B------:R-:W-:Y:S05]  /*d1e0*/  @P1 BRA `(.L_x_74) ;  /* 0x00000000002c1947 */ /* 0x000fea0003800000 */
[----:B------:R-:W-:Y:S01]  /*d1f0*/  ULDC.64 UR4, c[0x0][0x198] ;  /* 0x0000660000047ab9 */ /* 0x000fe20000000a00 */
[----:B------:R-:W-:Y:S01]  /*d200*/  R2UR UR8, R2 ;  /* 0x00000000020872ca */ /* 0x000fe200000e0000 */
[----:B------:R-:W-:Y:S01]  /*d210*/  UIADD3 UR4, UP0, UR4, 0x670, URZ ;  /* 0x0000067004047890 */ /* 0x000fe2000ff1e03f */
[----:B------:R-:W-:Y:S01]  /*d220*/  UMOV UR9, 0x40 ;  /* 0x0000004000097882 */ /* 0x000fe20000000000 */
[----:B------:R-:W-:Y:S02]  /*d230*/  UMOV UR10, UR43 ;  /* 0x0000002b000a7c82 */ /* 0x000fe40008000000 */
[----:B------:R-:W-:Y:S01]  /*d240*/  UIADD3.X UR5, URZ, UR5, URZ, UP0, !UPT ;  /* 0x000000053f057290 */ /* 0x000fe200087fe43f */
[----:B------:R-:W-:Y:S01]  /*d250*/  UMOV UR11, UR36 ;  /* 0x00000024000b7c82 */ /* 0x000fe20008000000 */
[----:B------:R-:W-:-:S07]  /*d260*/  UMOV UR12, UR37 ;  /* 0x00000025000c7c82 */ /* 0x000fce0008000000 */
[----:B------:R4:W-:Y:S01]  /*d270*/  UTMASTG.4D [UR8], [UR4] ;  /* 0x00000008040073b5 */ /* 0x0009e20008018000 */
[----:B------:R0:W-:Y:S01]  /*d280*/  UTMACMDFLUSH ;  /* 0x00000000000079b7 */ /* 0x0001e20000000000 */
[----:B----4-:R-:W-:-:S04]  /*d290*/  DEPBAR.LE SB0, 0x1 ;  /* 0x000080400000791a */ /* 0x010fc80000000000 */
.L_x_74:
[----:B------:R-:W-:Y:S05]  /*d2a0*/  BSYNC B0 ;  /* 0x0000000000007941 */ /* 0x000fea0003800000 */
.L_x_73:
[----:B------:R-:W-:Y:S06]  /*d2b0*/  BAR.SYNC.DEFER_BLOCKING 0x1, 0x80 ;  /* 0x0042000000007b1d */ /* 0x000fec0000010000 */
[----:B------:R-:W-:Y:S01]  /*d2c0*/  BSSY B0, `(.L_x_75) ;  /* 0x0000016000007945 */ /* 0x000fe20003800000 */
[----:B------:R4:W-:Y:S04]  /*d2d0*/  STSM.16.M88.4 [R3+0x1000], R136 ;  /* 0x0010008803007844 */ /* 0x0009e80000000200 */
[----:B------:R4:W-:Y:S01]  /*d2e0*/  STSM.16.M88.4 [R23], R144 ;  /* 0x0000009017007844 */ /* 0x0009e20000000200 */
[----:B------:R-:W-:Y:S01]  /*d2f0*/  @!PT LDS RZ, [RZ] ;  /* 0x00000000fffff984 */ /* 0x000fe20000000800 */
[----:B------:R-:W-:Y:S01]  /*d300*/  @!PT LDS RZ, [RZ] ;  /* 0x00000000fffff984 */ /* 0x000fe20000000800 */
[----:B------:R-:W-:Y:S01]  /*d310*/  @!PT LDS RZ, [RZ] ;  /* 0x00000000fffff984 */ /* 0x000fe20000000800 */
[----:B------:R-:W-:Y:S01]  /*d320*/  @!PT LDS RZ, [RZ] ;  /* 0x00000000fffff984 */ /* 0x000fe20000000800 */
[----:B------:R5:W-:Y:S06]  /*d330*/  MEMBAR.ALL.CTA ;  /* 0x0000000000007992 */ /* 0x000bec0000008000 */
[----:B-----5:R-:W5:Y:S02]  /*d340*/  FENCE.VIEW.ASYNC.S ;  /* 0x00000000000073c6 */ /* 0x020f640000000000 */
[----:B-----5:R-:W-:Y:S06]  /*d350*/  BAR.SYNC.DEFER_BLOCKING 0x1, 0x80 ;  /* 0x0042000000007b1d */ /* 0x020fec0000010000 */
        /* <DEDUP_REMOVED lines=10> */
[----:B------:R1:W-:Y:S02]  /*d400*/  UTMASTG.4D [UR8], [UR4] ;  /* 0x00000008040073b5 */ /* 0x0003e40008018000 */
[----:B-1----:R0:W-:Y:S02]  /*d410*/  UTMACMDFLUSH ;  /* 0x00000000000079b7 */ /* 0x0021e40000000000 */
.L_x_76:
[----:B------:R-:W-:Y:S05]  /*d420*/  BSYNC B0 ;  /* 0x0000000000007941 */ /* 0x000fea0003800000 */
.L_x_75:
[----:B------:R-:W-:-:S04]  /*d430*/  DEPBAR.LE SB0, 0x0 ;  /* 0x000080000000791a */ /* 0x000fc80000000000 */
[----:B------:R-:W-:Y:S05]  /*d440*/  EXIT ;  /* 0x000000000000794d */ /* 0x000fea0003800000 */
        .weak           $__internal_0_$__cuda_sm20_rcp_rn_f32_slowpath
        .type           $__internal_0_$__cuda_sm20_rcp_rn_f32_slowpath,@function
        .size           $__internal_0_$__cuda_sm20_rcp_rn_f32_slowpath,(.L_x_82 - $__internal_0_$__cuda_sm20_rcp_rn_f32_slowpath)
$__internal_0_$__cuda_sm20_rcp_rn_f32_slowpath:
[----:B------:R-:W-:Y:S01]  /*d450*/  IMAD.SHL.U32 R0, R3, 0x2, RZ ;  /* 0x0000000203007824 */ /* 0x000fe200078e00ff */
[----:B------:R-:W-:Y:S04]  /*d460*/  BSSY B2, `(.L_x_77) ;  /* 0x0000030000027945 */ /* 0x000fe80003800000 */
[----:B------:R-:W-:-:S04]  /*d470*/  SHF.R.U32.HI R13, RZ, 0x18, R0 ;  /* 0x00000018ff0d7819 */ /* 0x000fc80000011600 */
[----:B------:R-:W-:-:S13]  /*d480*/  ISETP.NE.U32.AND P0, PT, R13, RZ, PT ;  /* 0x000000ff0d00720c */ /* 0x000fda0003f05070 */
[----:B------:R-:W-:Y:S05]  /*d490*/  @P0 BRA `(.L_x_78) ;  /* 0x0000000000280947 */ /* 0x000fea0003800000 */
[----:B------:R-:W-:-:S04]  /*d4a0*/  SHF.L.U32 R0, R3, 0x1, RZ ;  /* 0x0000000103007819 */ /* 0x000fc800000006ff */
[----:B------:R-:W-:-:S13]  /*d4b0*/  ISETP.NE.AND P0, PT, R0, RZ, PT ;  /* 0x000000ff0000720c */ /* 0x000fda0003f05270 */
[----:B------:R-:W-:Y:S01]  /*d4c0*/  @P0 FFMA R7, R3, 1.84467440737095516160e+19, RZ ;  /* 0x5f80000003070823 */ /* 0x000fe200000000ff */
[----:B------:R-:W-:Y:S08]  /*d4d0*/  @!P0 MUFU.RCP R6, R3 ;  /* 0x0000000300068308 */ /* 0x000ff00000001000 */
[----:B------:R-:W1:Y:S02]  /*d4e0*/  @P0 MUFU.RCP R0, R7 ;  /* 0x0000000700000308 */ /* 0x000e640000001000 */
[----:B-1----:R-:W-:-:S04]  /*d4f0*/  @P0 FFMA R10, R7, R0, -1 ;  /* 0xbf800000070a0423 */ /* 0x002fc80000000000 */
[----:B------:R-:W-:-:S04]  /*d500*/  @P0 FADD.FTZ R11, -R10, -RZ ;  /* 0x800000ff0a0b0221 */ /* 0x000fc80000010100 */
[----:B------:R-:W-:-:S04]  /*d510*/  @P0 FFMA R0, R0, R11, R0 ;  /* 0x0000000b00000223 */ /* 0x000fc80000000000 */
[----:B------:R-:W-:Y:S01]  /*d520*/  @P0 FFMA R6, R0, 1.84467440737095516160e+19, RZ ;  /* 0x5f80000000060823 */ /* 0x000fe200000000ff */
[----:B------:R-:W-:Y:S06]  /*d530*/  BRA `(.L_x_79) ;  /* 0x0000000000887947 */ /* 0x000fec0003800000 */
.L_x_78:
[----:B------:R-:W-:-:S04]  /*d540*/  IADD3 R18, R13, -0xfd, RZ ;  /* 0xffffff030d127810 */ /* 0x000fc80007ffe0ff */
[----:B------:R-:W-:-:S13]  /*d550*/  ISETP.GT.U32.AND P0, PT, R18, 0x1, PT ;  /* 0x000000011200780c */ /* 0x000fda0003f04070 */
[----:B------:R-:W-:Y:S05]  /*d560*/  @P0 BRA `(.L_x_80) ;  /* 0x0000000000780947 */ /* 0x000fea0003800000 */
[----:B------:R-:W-:Y:S01]  /*d570*/  LOP3.LUT R0, R3, 0x7fffff, RZ, 0xc0, !PT ;  /* 0x007fffff03007812 */ /* 0x000fe200078ec0ff */
[----:B------:R-:W-:-:S03]  /*d580*/  IMAD.MOV.U32 R11, RZ, RZ, 0x3 ;  /* 0x00000003ff0b7424 */ /* 0x000fc600078e00ff */
[----:B------:R-:W-:Y:S02]  /*d590*/  LOP3.LUT R0, R0, 0x3f800000, RZ, 0xfc, !PT ;  /* 0x3f80000000007812 */ /* 0x000fe400078efcff */
[----:B------:R-:W-:Y:S02]  /*d5a0*/  SHF.L.U32 R11, R11, R18, RZ ;  /* 0x000000120b0b7219 */ /* 0x000fe400000006ff */
[----:B------:R-:W1:Y:S02]  /*d5b0*/  MUFU.RCP R7, R0 ;  /* 0x0000000000077308 */ /* 0x000e640000001000 */
[----:B-1----:R-:W-:-:S04]  /*d5c0*/  FFMA R6, R0, R7, -1 ;  /* 0xbf80000000067423 */ /* 0x002fc80000000007 */
[----:B------:R-:W-:-:S04]  /*d5d0*/  FADD.FTZ R6, -R6, -RZ ;  /* 0x800000ff06067221 */ /* 0x000fc80000010100 */
[CCC-:B------:R-:W-:Y:S01]  /*d5e0*/  FFMA.RM R10, R7.reuse, R6.reuse, R7.reuse ;  /* 0x00000006070a7223 */ /* 0x1c0fe20000004007 */
[----:B------:R-:W-:-:S04]  /*d5f0*/  FFMA.RP R7, R7, R6, R7 ;  /* 0x0000000607077223 */ /* 0x000fc80000008007 */
[C---:B------:R-:W-:Y:S02]  /*d600*/  LOP3.LUT R6, R10.reuse, 0x7fffff, RZ, 0xc0, !PT ;  /* 0x007fffff0a067812 */ /* 0x040fe400078ec0ff */
[----:B------:R-:W-:Y:S02]  /*d610*/  FSETP.NEU.FTZ.AND P0, PT, R10, R7, PT ;  /* 0x000000070a00720b */ /* 0x000fe40003f1d000 */
[----:B------:R-:W-:Y:S02]  /*d620*/  LOP3.LUT R6, R6, 0x800000, RZ, 0xfc, !PT ;  /* 0x0080000006067812 */ /* 0x000fe400078efcff */
[----:B------:R-:W-:Y:S02]  /*d630*/  SEL R7, RZ, 0xffffffff, !P0 ;  /* 0xffffffffff077807 */ /* 0x000fe40004000000 */
[----:B------:R-:W-:Y:S02]  /*d640*/  LOP3.LUT R11, R11, R6, RZ, 0xc0, !PT ;  /* 0x000000060b0b7212 */ /* 0x000fe400078ec0ff */
[----:B------:R-:W-:-:S02]  /*d650*/  IADD3 R7, -R7, RZ, RZ ;  /* 0x000000ff07077210 */ /* 0x000fc40007ffe1ff */
[-C--:B------:R-:W-:Y:S02]  /*d660*/  SHF.R.U32.HI R11, RZ, R18.reuse, R11 ;  /* 0x00000012ff0b7219 */ /* 0x080fe4000001160b */
[--C-:B------:R-:W-:Y:S01]  /*d670*/  LOP3.LUT P1, RZ, R7, R18, R6.reuse, 0xf8, !PT ;  /* 0x0000001207ff7212 */ /* 0x100fe2000782f806 */
[----:B------:R-:W-:Y:S01]  /*d680*/  VIADD R7, R13, 0xffffff04 ;  /* 0xffffff040d077836 */ /* 0x000fe20000000000 */
[C---:B------:R-:W-:Y:S02]  /*d690*/  LOP3.LUT P0, RZ, R11.reuse, 0x1, RZ, 0xc0, !PT ;  /* 0x000000010bff7812 */ /* 0x040fe4000780c0ff */
[----:B------:R-:W-:Y:S02]  /*d6a0*/  LOP3.LUT P2, RZ, R11, 0x2, RZ, 0xc0, !PT ;  /* 0x000000020bff7812 */ /* 0x000fe4000784c0ff */
[----:B------:R-:W-:Y:S02]  /*d6b0*/  SHF.R.U32.HI R6, RZ, R7, R6 ;  /* 0x00000007ff067219 */ /* 0x000fe40000011606 */
[----:B------:R-:W-:-:S02]  /*d6c0*/  PLOP3.LUT P0, PT, P0, P1, P2, 0xe0, 0x0 ;  /* 0x000000000000781c */ /* 0x000fc40000703c20 */
[----:B------:R-:W-:Y:S02]  /*d6d0*/  LOP3.LUT P1, RZ, R3, 0x7fffff, RZ, 0xc0, !PT ;  /* 0x007fffff03ff7812 */ /* 0x000fe4000782c0ff */
[----:B------:R-:W-:-:S04]  /*d6e0*/  SEL R0, RZ, 0x1, !P0 ;  /* 0x00000001ff007807 */ /* 0x000fc80004000000 */
[----:B------:R-:W-:-:S04]  /*d6f0*/  IADD3 R0, -R0, RZ, RZ ;  /* 0x000000ff00007210 */ /* 0x000fc80007ffe1ff */
[----:B------:R-:W-:-:S13]  /*d700*/  ISETP.GE.AND P0, PT, R0, RZ, PT ;  /* 0x000000ff0000720c */ /* 0x000fda0003f06270 */
[----:B------:R-:W-:-:S04]  /*d710*/  @!P0 IADD3 R6, R6, 0x1, RZ ;  /* 0x0000000106068810 */ /* 0x000fc80007ffe0ff */
[----:B------:R-:W-:-:S04]  /*d720*/  @!P1 SHF.L.U32 R6, R6, 0x1, RZ ;  /* 0x0000000106069819 */ /* 0x000fc800000006ff */
[----:B------:R-:W-:Y:S01]  /*d730*/  LOP3.LUT R6, R6, 0x80000000, R3, 0xf8, !PT ;  /* 0x8000000006067812 */ /* 0x000fe200078ef803 */
[----:B------:R-:W-:Y:S06]  /*d740*/  BRA `(.L_x_79) ;  /* 0x0000000000047947 */ /* 0x000fec0003800000 */
.L_x_80:
[----:B------:R1:W2:Y:S02]  /*d750*/  MUFU.RCP R6, R3 ;  /* 0x0000000300067308 */ /* 0x0002a40000001000 */
.L_x_79:
[----:B------:R-:W-:Y:S05]  /*d760*/  BSYNC B2 ;  /* 0x0000000000027941 */ /* 0x000fea0003800000 */
.L_x_77:
[----:B--2---:R-:W-:Y:S01]  /*d770*/  IMAD.MOV.U32 R0, RZ, RZ, R6 ;  /* 0x000000ffff007224 */ /* 0x004fe200078e0006 */
[----:B------:R-:W-:Y:S02]  /*d780*/  MOV R6, R12 ;  /* 0x0000000c00067202 */ /* 0x000fe40000000f00 */
[----:B------:R-:W-:-:S04]  /*d790*/  MOV R7, 0x0 ;  /* 0x0000000000077802 */ /* 0x000fc80000000f00 */
[----:B-1----:R-:W-:Y:S05]  /*d7a0*/  RET.REL.NODEC R6 `(_ZN7cutlass13device_kernelINS_4fmha6kernel13FmhaKernelTmaINS1_10collective15FmhaMainloopTmaINS_6half_tEfN4cute5tupleIJNS7_1CILi64EEENS9_ILi128EEESB_EEENS4_12CausalFusionEJEEENS4_15FmhaFwdEpilogueIS6_fSC_EEJEEEEEvNT_6ParamsE) ;  /* 0xffffff2806147950 */ /* 0x002fea0003c3ffff */
.L_x_81:
[----:B------:R-:W-:-:S00]  /*d7b0*/  BRA `(.L_x_81) ;  /* 0xfffffffc00fc7947 */ /* 0x000fc0000383ffff */
[----:B------:R-:W-:-:S00]  /*d7c0*/  NOP ;  /* 0x0000000000007918 */ /* 0x000fc00000000000 */
        /* <DEDUP_REMOVED lines=11> */
.L_x_82:


//--------------------- .nv.global.init           --------------------------
	.section	.nv.global.init,"aw",@progbits
.nv.global.init:
	.type		$str$23,@object
	.size		$str$23,($str$24 - $str$23)
$str$23:
        /*0000*/ 	.byte	0x28, 0x61, 0x64, 0x64, 0x72, 0x65, 0x73, 0x73, 0x20, 0x26, 0x20, 0x6d, 0x61, 0x73, 0x6b, 0x29
        /*0010*/ 	.byte	0x20, 0x3d, 0x3d, 0x20, 0x30, 0x00
	.type		$str$24,@object
	.size		$str$24,(__unnamed_1 - $str$24)
$str$24:
        /*0016*/ 	.byte	0x2f, 0x74, 0x6d, 0x70, 0x2f, 0x63, 0x75, 0x74, 0x6c, 0x61, 0x73, 0x73, 0x5f, 0x73, 0x77, 0x65
        /*0026*/ 	.byte	0x65, 0x70, 0x5f, 0x73, 0x72, 0x63, 0x2f, 0x69, 0x6e, 0x63, 0x6c, 0x75, 0x64, 0x65, 0x2f, 0x63
        /*0036*/ 	.byte	0x75, 0x74, 0x65, 0x2f, 0x70, 0x6f, 0x69, 0x6e, 0x74, 0x65, 0x72, 0x5f, 0x66, 0x6c, 0x61, 0x67
        /*0046*/ 	.byte	0x67, 0x65, 0x64, 0x2e, 0x68, 0x70, 0x70, 0x00
	.type		__unnamed_1,@object
	.size		__unnamed_1,(__unnamed_2 - __unnamed_1)
__unnamed_1:
        /*004e*/ 	.byte	0x61, 0x75, 0x74, 0x6f, 0x20, 0x63, 0x75, 0x74, 0x65, 0x3a, 0x3a, 0x61, 0x73, 0x5f, 0x70, 0x6f
        /* <DEDUP_REMOVED lines=27> */
        /*020e*/ 	.byte	0x3e, 0x3e, 0x3e, 0x3e, 0x3e, 0x5d, 0x00
	.type		__unnamed_2,@object
	.size		__unnamed_2,(.L_1 - __unnamed_2)
__unnamed_2:
        /* <DEDUP_REMOVED lines=29> */
.L_1:


//--------------------- .nv.shared._ZN7cutlass13device_kernelINS_4fmha6kernel13FmhaKernelTmaINS1_10collective15FmhaMainloopTmaINS_6half_tEfN4cute5tupleIJNS7_1CILi64EEENS9_ILi128EEESB_EEENS4_12CausalFusionEJEEENS4_15FmhaFwdEpilogueIS6_fSC_EEJEEEEEvNT_6ParamsE --------------------------
	.section	.nv.shared._ZN7cutlass13device_kernelINS_4fmha6kernel13FmhaKernelTmaINS1_10collective15FmhaMainloopTmaINS_6half_tEfN4cute5tupleIJNS7_1CILi64EEENS9_ILi128EEESB_EEENS4_12CausalFusionEJEEENS4_15FmhaFwdEpilogueIS6_fSC_EEJEEEEEvNT_6ParamsE,"aw",@nobits
	.sectionflags	@""
	.align	16
	.zero		1024


//--------------------- .nv.shared.reserved.0     --------------------------
	.section	.nv.shared.reserved.0,"aw",@nobits
	.weak		__nv_reservedSMEM_offset_0_alias
	.size		__nv_reservedSMEM_offset_0_alias, 0, 0
	.other		__nv_reservedSMEM_offset_0_alias,@"STO_CUDA_RESERVED_SHARED STV_DEFAULT"
__nv_reservedSMEM_offset_0_alias:
	.zero		0


//--------------------- .nv.global                --------------------------
	.section	.nv.global,"aw",@nobits
.nv.global:
	.type		_ZN39_INTERNAL_6e8c288a_4_k_cu_67c829fc_29444cute1_E,@object
	.size		_ZN39_INTERNAL_6e8c288a_4_k_cu_67c829fc_29444cute1_E,(_ZN39_INTERNAL_6e8c288a_4_k_cu_67c829fc_29444cuda3std3__45__cpo6cbeginE - _ZN39_INTERNAL_6e8c288a_4_k_cu_67c829fc_29444cute1_E)
_ZN39_INTERNAL_6e8c288a_4_k_cu_67c829fc_29444cute1_E:
	.zero		1
	.type		_ZN39_INTERNAL_6e8c288a_4_k_cu_67c829fc_29444cuda3std3__45__cpo6cbeginE,@object
	.size		_ZN39_INTERNAL_6e8c288a_4_k_cu_67c829fc_29444cuda3std3__45__cpo6cbeginE,(_ZN39_INTERNAL_6e8c288a_4_k_cu_67c829fc_29444cuda3std3__48in_placeE - _ZN39_INTERNAL_6e8c288a_4_k_cu_67c829fc_29444cuda3std3__45__cpo6cbeginE)
_ZN39_INTERNAL_6e8c288a_4_k_cu_67c829fc_29444cuda3std3__45__cpo6cbeginE:
	.zero		1
	.type		_ZN39_INTERNAL_6e8c288a_4_k_cu_67c829fc_29444cuda3std3__48in_placeE,@object
	.size		_ZN39_INTERNAL_6e8c288a_4_k_cu_67c829fc_29444cuda3std3__48in_placeE,(_ZN39_INTERNAL_6e8c288a_4_k_cu_67c829fc_29444cuda3std6ranges3__45__cpo9iter_moveE - _ZN39_INTERNAL_6e8c288a_4_k_cu_67c829fc_29444cuda3std3__48in_placeE)
_ZN39_INTERNAL_6e8c288a_4_k_cu_67c829fc_29444cuda3std3__48in_placeE:
	.zero		1
	.type		_ZN39_INTERNAL_6e8c288a_4_k_cu_67c829fc_29444cuda3std6ranges3__45__cpo9iter_moveE,@object
	.size		_ZN39_INTERNAL_6e8c288a_4_k_cu_67c829fc_29444cuda3std6ranges3__45__cpo9iter_moveE,(_ZN39_INTERNAL_6e8c288a_4_k_cu_67c829fc_29444cuda3std3__45__cpo5beginE - _ZN39_INTERNAL_6e8c288a_4_k_cu_67c829fc_29444cuda3std6ranges3__45__cpo9iter_moveE)
_ZN39_INTERNAL_6e8c288a_4_k_cu_67c829fc_29444cuda3std6ranges3__45__cpo9iter_moveE:
	.zero		1
	.type		_ZN39_INTERNAL_6e8c288a_4_k_cu_67c829fc_29444cuda3std3__45__cpo5beginE,@object
	.size		_ZN39_INTERNAL_6e8c288a_4_k_cu_67c829fc_29444cuda3std3__45__cpo5beginE,(_ZN39_INTERNAL_6e8c288a_4_k_cu_67c829fc_29444cuda3std3__441_GLOBAL__N__6e8c288a_4_k_cu_67c829fc_29446ignoreE - _ZN39_INTERNAL_6e8c288a_4_k_cu_67c829fc_29444cuda3std3__45__cpo5beginE)
_ZN39_INTERNAL_6e8c288a_4_k_cu_67c829fc_29444cuda3std3__45__cpo5beginE:
	.zero		1
	.type		_ZN39_INTERNAL_6e8c288a_4_k_cu_67c829fc_29444cuda3std3__441_GLOBAL__N__6e8c288a_4_k_cu_67c829fc_29446ignoreE,@object
	.size		_ZN39_INTERNAL_6e8c288a_4_k_cu_67c829fc_29444cuda3std3__441_GLOBAL__N__6e8c288a_4_k_cu_67c829fc_29446ignoreE,(_ZN39_INTERNAL_6e8c288a_4_k_cu_67c829fc_29444cute7productE - _ZN39_INTERNAL_6e8c288a_4_k_cu_67c829fc_29444cuda3std3__441_GLOBAL__N__6e8c288a_4_k_cu_67c829fc_29446ignoreE)
_ZN39_INTERNAL_6e8c288a_4_k_cu_67c829fc_29444cuda3std3__441_GLOBAL__N__6e8c288a_4_k_cu_67c829fc_29446ignoreE:
	.zero		1
	.type		_ZN39_INTERNAL_6e8c288a_4_k_cu_67c829fc_29444cute7productE,@object
	.size		_ZN39_INTERNAL_6e8c288a_4_k_cu_67c829fc_29444cute7productE,(_ZN39_INTERNAL_6e8c288a_4_k_cu_67c829fc_29444cuda3std3__45__cpo3endE - _ZN39_INTERNAL_6e8c288a_4_k_cu_67c829fc_29444cute7productE)
_ZN39_INTERNAL_6e8c288a_4_k_cu_67c829fc_29444cute7productE:
	.zero		1
	.type		_ZN39_INTERNAL_6e8c288a_4_k_cu_67c829fc_29444cuda3std3__45__cpo3endE,@object
	.size		_ZN39_INTERNAL_6e8c288a_4_k_cu_67c829fc_29444cuda3std3__45__cpo3endE,(_ZN39_INTERNAL_6e8c288a_4_k_cu_67c829fc_29444cuda3std3__419piecewise_constructE - _ZN39_INTERNAL_6e8c288a_4_k_cu_67c829fc_29444cuda3std3__45__cpo3endE)
_ZN39_INTERNAL_6e8c288a_4_k_cu_67c829fc_29444cuda3std3__45__cpo3endE:
	.zero		1
	.type		_ZN39_INTERNAL_6e8c288a_4_k_cu_67c829fc_29444cuda3std3__419piecewise_constructE,@object
	.size		_ZN39_INTERNAL_6e8c288a_4_k_cu_67c829fc_29444cuda3std3__419piecewise_constructE,(_ZN39_INTERNAL_6e8c288a_4_k_cu_67c829fc_29444cuda3std3__45__cpo4cendE - _ZN39_INTERNAL_6e8c288a_4_k_cu_67c829fc_29444cuda3std3__419piecewise_constructE)
_ZN39_INTERNAL_6e8c288a_4_k_cu_67c829fc_29444cuda3std3__419piecewise_constructE:
	.zero		1
	.type		_ZN39_INTERNAL_6e8c288a_4_k_cu_67c829fc_29444cuda3std3__45__cpo4cendE,@object
	.size		_ZN39_INTERNAL_6e8c288a_4_k_cu_67c829fc_29444cuda3std3__45__cpo4cendE,(_ZN39_INTERNAL_6e8c288a_4_k_cu_67c829fc_29444cuda3std6ranges3__45__cpo4swapE - _ZN39_INTERNAL_6e8c288a_4_k_cu_67c829fc_29444cuda3std3__45__cpo4cendE)
_ZN39_INTERNAL_6e8c288a_4_k_cu_67c829fc_29444cuda3std3__45__cpo4cendE:
	.zero		1
	.type		_ZN39_INTERNAL_6e8c288a_4_k_cu_67c829fc_29444cuda3std6ranges3__45__cpo4swapE,@object
	.size		_ZN39_INTERNAL_6e8c288a_4_k_cu_67c829fc_29444cuda3std6ranges3__45__cpo4swapE,(.L_9 - _ZN39_INTERNAL_6e8c288a_4_k_cu_67c829fc_29444cuda3std6ranges3__45__cpo4swapE)
_ZN39_INTERNAL_6e8c288a_4_k_cu_67c829fc_29444cuda3std6ranges3__45__cpo4swapE:
	.zero		1
.L_9:


//--------------------- .nv.constant0._ZN7cutlass13device_kernelINS_4fmha6kernel13FmhaKernelTmaINS1_10collective15FmhaMainloopTmaINS_6half_tEfN4cute5tupleIJNS7_1CILi64EEENS9_ILi128EEESB_EEENS4_12CausalFusionEJEEENS4_15FmhaFwdEpilogueIS6_fSC_EEJEEEEEvNT_6ParamsE --------------------------
	.section	.nv.constant0._ZN7cutlass13device_kernelINS_4fmha6kernel13FmhaKernelTmaINS1_10collective15FmhaMainloopTmaINS_6half_tEfN4cute5tupleIJNS7_1CILi64EEENS9_ILi128EEESB_EEENS4_12CausalFusionEJEEENS4_15FmhaFwdEpilogueIS6_fSC_EEJEEEEEvNT_6ParamsE,"a",@progbits
	.sectionflags	@""
	.align	4
.nv.constant0._ZN7cutlass13device_kernelINS_4fmha6kernel13FmhaKernelTmaINS1_10collective15FmhaMainloopTmaINS_6half_tEfN4cute5tupleIJNS7_1CILi64EEENS9_ILi128EEESB_EEENS4_12CausalFusionEJEEENS4_15FmhaFwdEpilogueIS6_fSC_EEJEEEEEvNT_6ParamsE:
	.zero		2688


//--------------------- SYMBOLS --------------------------

	.type		.nv.reservedSmem.offset0,@object
	.size		.nv.reservedSmem.offset0,0x4
	.type		__assertfail,@function
